//
// Generated by NVIDIA NVVM Compiler
//
// Compiler Build ID: CL-36424714
// Cuda compilation tools, release 13.0, V13.0.88
// Based on NVVM 20.0.0
//

.version 9.0
.target sm_100
.address_size 64

	// .globl	_Z22project_to_poincare_7dPKfPfiiif
.const .align 4 .b8 PHI_BASIS[28] = {0, 0, 128, 63, 189, 27, 207, 63, 222, 141, 39, 64, 222, 141, 135, 64, 206, 84, 219, 64, 86, 113, 49, 65, 222, 141, 143, 65};
.extern .shared .align 16 .b8 smem[];
.global .align 4 .b8 __cudart_i2opi_f[24] = {65, 144, 67, 60, 153, 149, 98, 219, 192, 221, 52, 245, 209, 87, 39, 252, 41, 21, 68, 78, 110, 131, 249, 162};

.visible .entry _Z22project_to_poincare_7dPKfPfiiif(
	.param .u64 .ptr .align 1 _Z22project_to_poincare_7dPKfPfiiif_param_0,
	.param .u64 .ptr .align 1 _Z22project_to_poincare_7dPKfPfiiif_param_1,
	.param .u32 _Z22project_to_poincare_7dPKfPfiiif_param_2,
	.param .u32 _Z22project_to_poincare_7dPKfPfiiif_param_3,
	.param .u32 _Z22project_to_poincare_7dPKfPfiiif_param_4,
	.param .f32 _Z22project_to_poincare_7dPKfPfiiif_param_5
)
{
	.reg .pred 	%p<15>;
	.reg .b32 	%r<46>;
	.reg .b32 	%f<39>;
	.reg .b64 	%rd<12>;

	ld.param.u64 	%rd3, [_Z22project_to_poincare_7dPKfPfiiif_param_0];
	ld.param.u64 	%rd4, [_Z22project_to_poincare_7dPKfPfiiif_param_1];
	ld.param.u32 	%r14, [_Z22project_to_poincare_7dPKfPfiiif_param_2];
	ld.param.u32 	%r12, [_Z22project_to_poincare_7dPKfPfiiif_param_3];
	ld.param.u32 	%r13, [_Z22project_to_poincare_7dPKfPfiiif_param_4];
	ld.param.f32 	%f11, [_Z22project_to_poincare_7dPKfPfiiif_param_5];
	mov.u32 	%r1, %ctaid.x;
	mov.u32 	%r2, %ctaid.y;
	mov.u32 	%r45, %tid.x;
	setp.ge.s32 	%p1, %r1, %r14;
	setp.ge.s32 	%p2, %r2, %r12;
	or.pred  	%p3, %p1, %p2;
	@%p3 bra 	$L__BB0_12;
	mad.lo.s32 	%r15, %r12, %r1, %r2;
	mul.lo.s32 	%r4, %r15, %r13;
	setp.ge.s32 	%p4, %r45, %r13;
	mov.f32 	%f37, 0f00000000;
	@%p4 bra 	$L__BB0_4;
	mov.u32 	%r5, %ntid.x;
	cvta.to.global.u64 	%rd1, %rd3;
	mov.f32 	%f37, 0f00000000;
	mov.u32 	%r44, %r45;
$L__BB0_3:
	add.s32 	%r16, %r44, %r4;
	mul.wide.s32 	%rd5, %r16, 4;
	add.s64 	%rd6, %rd1, %rd5;
	ld.global.nc.f32 	%f14, [%rd6];
	shl.b32 	%r17, %r44, 2;
	mov.u32 	%r18, smem;
	add.s32 	%r19, %r18, %r17;
	st.shared.f32 	[%r19], %f14;
	fma.rn.f32 	%f37, %f14, %f14, %f37;
	add.s32 	%r44, %r44, %r5;
	setp.lt.s32 	%p5, %r44, %r13;
	@%p5 bra 	$L__BB0_3;
$L__BB0_4:
	bar.sync 	0;
	mov.b32 	%r20, %f37;
	shfl.sync.bfly.b32	%r21|%p6, %r20, 16, 31, -1;
	mov.b32 	%f15, %r21;
	add.f32 	%f16, %f37, %f15;
	mov.b32 	%r22, %f16;
	shfl.sync.bfly.b32	%r23|%p7, %r22, 8, 31, -1;
	mov.b32 	%f17, %r23;
	add.f32 	%f18, %f16, %f17;
	mov.b32 	%r24, %f18;
	shfl.sync.bfly.b32	%r25|%p8, %r24, 4, 31, -1;
	mov.b32 	%f19, %r25;
	add.f32 	%f20, %f18, %f19;
	mov.b32 	%r26, %f20;
	shfl.sync.bfly.b32	%r27|%p9, %r26, 2, 31, -1;
	mov.b32 	%f21, %r27;
	add.f32 	%f22, %f20, %f21;
	mov.b32 	%r28, %f22;
	shfl.sync.bfly.b32	%r29|%p10, %r28, 1, 31, -1;
	mov.b32 	%f23, %r29;
	add.f32 	%f4, %f22, %f23;
	and.b32  	%r30, %r45, 31;
	setp.ne.s32 	%p11, %r30, 0;
	shl.b32 	%r31, %r13, 2;
	mov.u32 	%r32, smem;
	add.s32 	%r8, %r32, %r31;
	@%p11 bra 	$L__BB0_6;
	atom.shared.add.f32 	%f24, [%r8], %f4;
$L__BB0_6:
	bar.sync 	0;
	ld.shared.f32 	%f25, [%r8];
	sqrt.rn.f32 	%f5, %f25;
	abs.f32 	%f26, %f11;
	add.f32 	%f27, %f5, 0f3F800000;
	add.f32 	%f28, %f27, 0f3F1E377A;
	add.f32 	%f6, %f26, %f28;
	setp.leu.f32 	%p12, %f5, 0f3C23D70A;
	@%p12 bra 	$L__BB0_8;
	mul.f32 	%f29, %f5, %f6;
	mov.f32 	%f30, 0f3C23D70A;
	div.rn.f32 	%f38, %f30, %f29;
	bra.uni 	$L__BB0_9;
$L__BB0_8:
	rcp.rn.f32 	%f38, %f6;
$L__BB0_9:
	setp.ge.s32 	%p13, %r45, %r13;
	@%p13 bra 	$L__BB0_12;
	ld.const.f32 	%f10, [PHI_BASIS+24];
	mov.u32 	%r9, %ntid.x;
	cvta.to.global.u64 	%rd2, %rd4;
	mov.u64 	%rd8, PHI_BASIS;
$L__BB0_11:
	mul.hi.s32 	%r33, %r45, -1840700269;
	add.s32 	%r34, %r33, %r45;
	shr.u32 	%r35, %r34, 31;
	shr.s32 	%r36, %r34, 2;
	add.s32 	%r37, %r36, %r35;
	mul.lo.s32 	%r38, %r37, 7;
	sub.s32 	%r39, %r45, %r38;
	mul.wide.s32 	%rd7, %r39, 4;
	add.s64 	%rd9, %rd8, %rd7;
	ld.const.f32 	%f31, [%rd9];
	div.rn.f32 	%f32, %f31, %f10;
	shl.b32 	%r40, %r45, 2;
	add.s32 	%r42, %r32, %r40;
	ld.shared.f32 	%f33, [%r42];
	mul.f32 	%f34, %f38, %f33;
	mul.f32 	%f35, %f32, %f34;
	add.s32 	%r43, %r45, %r4;
	mul.wide.s32 	%rd10, %r43, 4;
	add.s64 	%rd11, %rd2, %rd10;
	st.global.f32 	[%rd11], %f35;
	add.s32 	%r45, %r45, %r9;
	setp.lt.s32 	%p14, %r45, %r13;
	@%p14 bra 	$L__BB0_11;
$L__BB0_12:
	ret;

}
	// .globl	_Z26hyperbolic_distance_kernelPKfS0_Pfii
.visible .entry _Z26hyperbolic_distance_kernelPKfS0_Pfii(
	.param .u64 .ptr .align 1 _Z26hyperbolic_distance_kernelPKfS0_Pfii_param_0,
	.param .u64 .ptr .align 1 _Z26hyperbolic_distance_kernelPKfS0_Pfii_param_1,
	.param .u64 .ptr .align 1 _Z26hyperbolic_distance_kernelPKfS0_Pfii_param_2,
	.param .u32 _Z26hyperbolic_distance_kernelPKfS0_Pfii_param_3,
	.param .u32 _Z26hyperbolic_distance_kernelPKfS0_Pfii_param_4
)
{
	.reg .pred 	%p<26>;
	.reg .b32 	%r<53>;
	.reg .b32 	%f<95>;
	.reg .b64 	%rd<12>;

	ld.param.u64 	%rd3, [_Z26hyperbolic_distance_kernelPKfS0_Pfii_param_0];
	ld.param.u64 	%rd4, [_Z26hyperbolic_distance_kernelPKfS0_Pfii_param_1];
	ld.param.u64 	%rd5, [_Z26hyperbolic_distance_kernelPKfS0_Pfii_param_2];
	ld.param.u32 	%r10, [_Z26hyperbolic_distance_kernelPKfS0_Pfii_param_3];
	ld.param.u32 	%r9, [_Z26hyperbolic_distance_kernelPKfS0_Pfii_param_4];
	mov.u32 	%r1, %ctaid.x;
	mov.u32 	%r2, %tid.x;
	setp.ge.s32 	%p1, %r1, %r10;
	@%p1 bra 	$L__BB1_8;
	setp.ge.s32 	%p2, %r2, %r9;
	mov.f32 	%f91, 0f00000000;
	mov.f32 	%f92, %f91;
	mov.f32 	%f93, %f91;
	@%p2 bra 	$L__BB1_4;
	mov.u32 	%r3, %ntid.x;
	cvta.to.global.u64 	%rd1, %rd3;
	cvta.to.global.u64 	%rd2, %rd4;
	mul.lo.s32 	%r4, %r9, %r1;
	mov.f32 	%f93, 0f00000000;
	mov.u32 	%r13, smem;
	mov.u32 	%r52, %r2;
	mov.f32 	%f92, %f93;
	mov.f32 	%f91, %f93;
$L__BB1_3:
	add.s32 	%r11, %r52, %r4;
	mul.wide.s32 	%rd6, %r11, 4;
	add.s64 	%rd7, %rd1, %rd6;
	ld.global.nc.f32 	%f19, [%rd7];
	add.s64 	%rd8, %rd2, %rd6;
	ld.global.nc.f32 	%f20, [%rd8];
	shl.b32 	%r12, %r52, 2;
	add.s32 	%r14, %r13, %r12;
	st.shared.f32 	[%r14], %f19;
	shl.b32 	%r15, %r9, 2;
	add.s32 	%r16, %r14, %r15;
	st.shared.f32 	[%r16], %f20;
	fma.rn.f32 	%f91, %f19, %f19, %f91;
	fma.rn.f32 	%f92, %f20, %f20, %f92;
	sub.f32 	%f21, %f19, %f20;
	fma.rn.f32 	%f93, %f21, %f21, %f93;
	add.s32 	%r52, %r52, %r3;
	setp.lt.s32 	%p3, %r52, %r9;
	@%p3 bra 	$L__BB1_3;
$L__BB1_4:
	bar.sync 	0;
	mov.b32 	%r17, %f91;
	shfl.sync.bfly.b32	%r18|%p4, %r17, 16, 31, -1;
	mov.b32 	%f22, %r18;
	add.f32 	%f23, %f91, %f22;
	mov.b32 	%r19, %f23;
	shfl.sync.bfly.b32	%r20|%p5, %r19, 8, 31, -1;
	mov.b32 	%f24, %r20;
	add.f32 	%f25, %f23, %f24;
	mov.b32 	%r21, %f25;
	shfl.sync.bfly.b32	%r22|%p6, %r21, 4, 31, -1;
	mov.b32 	%f26, %r22;
	add.f32 	%f27, %f25, %f26;
	mov.b32 	%r23, %f27;
	shfl.sync.bfly.b32	%r24|%p7, %r23, 2, 31, -1;
	mov.b32 	%f28, %r24;
	add.f32 	%f29, %f27, %f28;
	mov.b32 	%r25, %f29;
	shfl.sync.bfly.b32	%r26|%p8, %r25, 1, 31, -1;
	mov.b32 	%f30, %r26;
	add.f32 	%f10, %f29, %f30;
	mov.b32 	%r27, %f92;
	shfl.sync.bfly.b32	%r28|%p9, %r27, 16, 31, -1;
	mov.b32 	%f31, %r28;
	add.f32 	%f32, %f92, %f31;
	mov.b32 	%r29, %f32;
	shfl.sync.bfly.b32	%r30|%p10, %r29, 8, 31, -1;
	mov.b32 	%f33, %r30;
	add.f32 	%f34, %f32, %f33;
	mov.b32 	%r31, %f34;
	shfl.sync.bfly.b32	%r32|%p11, %r31, 4, 31, -1;
	mov.b32 	%f35, %r32;
	add.f32 	%f36, %f34, %f35;
	mov.b32 	%r33, %f36;
	shfl.sync.bfly.b32	%r34|%p12, %r33, 2, 31, -1;
	mov.b32 	%f37, %r34;
	add.f32 	%f38, %f36, %f37;
	mov.b32 	%r35, %f38;
	shfl.sync.bfly.b32	%r36|%p13, %r35, 1, 31, -1;
	mov.b32 	%f39, %r36;
	add.f32 	%f11, %f38, %f39;
	mov.b32 	%r37, %f93;
	shfl.sync.bfly.b32	%r38|%p14, %r37, 16, 31, -1;
	mov.b32 	%f40, %r38;
	add.f32 	%f41, %f93, %f40;
	mov.b32 	%r39, %f41;
	shfl.sync.bfly.b32	%r40|%p15, %r39, 8, 31, -1;
	mov.b32 	%f42, %r40;
	add.f32 	%f43, %f41, %f42;
	mov.b32 	%r41, %f43;
	shfl.sync.bfly.b32	%r42|%p16, %r41, 4, 31, -1;
	mov.b32 	%f44, %r42;
	add.f32 	%f45, %f43, %f44;
	mov.b32 	%r43, %f45;
	shfl.sync.bfly.b32	%r44|%p17, %r43, 2, 31, -1;
	mov.b32 	%f46, %r44;
	add.f32 	%f47, %f45, %f46;
	mov.b32 	%r45, %f47;
	shfl.sync.bfly.b32	%r46|%p18, %r45, 1, 31, -1;
	mov.b32 	%f48, %r46;
	add.f32 	%f12, %f47, %f48;
	setp.ne.s32 	%p19, %r2, 0;
	@%p19 bra 	$L__BB1_8;
	add.f32 	%f49, %f12, %f12;
	mov.f32 	%f50, 0f3F800000;
	sub.f32 	%f51, %f50, %f10;
	sub.f32 	%f52, %f50, %f11;
	mul.f32 	%f53, %f51, %f52;
	max.f32 	%f54, %f53, 0f2EDBE6FF;
	div.rn.f32 	%f55, %f49, %f54;
	add.f32 	%f56, %f55, 0f3F800000;
	sub.rn.f32 	%f57, %f56, %f50;
	mov.b32 	%r7, %f57;
	setp.gt.u32 	%p20, %r7, 1258291200;
	fma.rn.f32 	%f58, %f56, %f56, 0fBF800000;
	rsqrt.approx.ftz.f32 	%f59, %f58;
	mul.f32 	%f60, %f58, %f59;
	mul.f32 	%f61, %f59, 0f3F000000;
	neg.f32 	%f62, %f60;
	fma.rn.f32 	%f63, %f62, %f60, %f58;
	fma.rn.f32 	%f64, %f63, %f61, %f60;
	setp.eq.f32 	%p21, %f58, 0f00000000;
	selp.f32 	%f65, 0f00000000, %f64, %p21;
	selp.f32 	%f66, 0fBF800001, %f65, %p20;
	add.f32 	%f13, %f57, %f66;
	add.rz.f32 	%f67, %f13, %f50;
	mov.b32 	%r47, %f67;
	add.s32 	%r48, %r47, -1061158912;
	and.b32  	%r49, %r48, -8388608;
	mov.b32 	%r8, %f13;
	sub.s32 	%r50, %r8, %r49;
	mov.b32 	%f68, %r50;
	sub.s32 	%r51, 1082130432, %r49;
	mov.b32 	%f69, %r51;
	fma.rn.f32 	%f70, %f69, 0f3E800000, 0fBF800000;
	add.f32 	%f71, %f70, %f68;
	cvt.rn.f32.s32 	%f72, %r49;
	mul.f32 	%f73, %f72, 0f34000000;
	fma.rn.f32 	%f74, %f71, 0fBD39BF78, 0f3DD80012;
	fma.rn.f32 	%f75, %f74, %f71, 0fBE0778E0;
	fma.rn.f32 	%f76, %f75, %f71, 0f3E146475;
	fma.rn.f32 	%f77, %f76, %f71, 0fBE2A68DD;
	fma.rn.f32 	%f78, %f77, %f71, 0f3E4CAF9E;
	fma.rn.f32 	%f79, %f78, %f71, 0fBE800042;
	fma.rn.f32 	%f80, %f79, %f71, 0f3EAAAAE6;
	fma.rn.f32 	%f81, %f80, %f71, 0fBF000000;
	mul.f32 	%f82, %f71, %f81;
	fma.rn.f32 	%f83, %f82, %f71, %f71;
	fma.rn.f32 	%f94, %f73, 0f3F317218, %f83;
	setp.lt.u32 	%p22, %r8, 2139095040;
	@%p22 bra 	$L__BB1_7;
	setp.gt.s32 	%p23, %r8, -1082130432;
	fma.rn.f32 	%f84, %f13, 0f7F800000, 0f7F800000;
	selp.f32 	%f85, %f84, %f94, %p23;
	setp.eq.f32 	%p24, %f13, 0f00000000;
	selp.f32 	%f94, 0f80000000, %f85, %p24;
$L__BB1_7:
	setp.gt.u32 	%p25, %r7, 1258291200;
	add.f32 	%f86, %f94, 0f3F317218;
	selp.f32 	%f87, %f86, %f94, %p25;
	cvta.to.global.u64 	%rd9, %rd5;
	mul.wide.u32 	%rd10, %r1, 4;
	add.s64 	%rd11, %rd9, %rd10;
	st.global.f32 	[%rd11], %f87;
$L__BB1_8:
	ret;

}
	// .globl	_Z17mobius_add_kernelPKfS0_Pfiif
.visible .entry _Z17mobius_add_kernelPKfS0_Pfiif(
	.param .u64 .ptr .align 1 _Z17mobius_add_kernelPKfS0_Pfiif_param_0,
	.param .u64 .ptr .align 1 _Z17mobius_add_kernelPKfS0_Pfiif_param_1,
	.param .u64 .ptr .align 1 _Z17mobius_add_kernelPKfS0_Pfiif_param_2,
	.param .u32 _Z17mobius_add_kernelPKfS0_Pfiif_param_3,
	.param .u32 _Z17mobius_add_kernelPKfS0_Pfiif_param_4,
	.param .f32 _Z17mobius_add_kernelPKfS0_Pfiif_param_5
)
{
	.reg .pred 	%p<12>;
	.reg .b32 	%r<31>;
	.reg .b32 	%f<146>;
	.reg .b64 	%rd<25>;

	ld.param.u64 	%rd6, [_Z17mobius_add_kernelPKfS0_Pfiif_param_0];
	ld.param.u64 	%rd7, [_Z17mobius_add_kernelPKfS0_Pfiif_param_1];
	ld.param.u64 	%rd5, [_Z17mobius_add_kernelPKfS0_Pfiif_param_2];
	ld.param.u32 	%r18, [_Z17mobius_add_kernelPKfS0_Pfiif_param_3];
	ld.param.u32 	%r17, [_Z17mobius_add_kernelPKfS0_Pfiif_param_4];
	ld.param.f32 	%f37, [_Z17mobius_add_kernelPKfS0_Pfiif_param_5];
	cvta.to.global.u64 	%rd1, %rd7;
	cvta.to.global.u64 	%rd2, %rd6;
	mov.u32 	%r1, %ctaid.x;
	mov.u32 	%r2, %tid.x;
	setp.ge.s32 	%p1, %r1, %r18;
	setp.ge.s32 	%p2, %r2, %r17;
	or.pred  	%p3, %p1, %p2;
	@%p3 bra 	$L__BB2_13;
	mul.lo.s32 	%r3, %r17, %r1;
	add.s32 	%r20, %r17, -1;
	and.b32  	%r4, %r17, 7;
	setp.lt.u32 	%p4, %r20, 7;
	mov.f32 	%f145, 0f00000000;
	mov.b32 	%r29, 0;
	mov.f32 	%f144, %f145;
	mov.f32 	%f143, %f145;
	@%p4 bra 	$L__BB2_4;
	and.b32  	%r29, %r17, -8;
	neg.s32 	%r27, %r29;
	add.s64 	%rd3, %rd2, 16;
	add.s64 	%rd4, %rd1, 16;
	mov.f32 	%f145, 0f00000000;
	mov.u32 	%r26, %r3;
$L__BB2_3:
	.pragma "nounroll";
	mul.wide.s32 	%rd8, %r26, 4;
	add.s64 	%rd9, %rd3, %rd8;
	add.s64 	%rd10, %rd4, %rd8;
	ld.global.nc.f32 	%f41, [%rd9+-16];
	ld.global.nc.f32 	%f42, [%rd10+-16];
	fma.rn.f32 	%f43, %f41, %f41, %f143;
	fma.rn.f32 	%f44, %f42, %f42, %f144;
	fma.rn.f32 	%f45, %f41, %f42, %f145;
	ld.global.nc.f32 	%f46, [%rd9+-12];
	ld.global.nc.f32 	%f47, [%rd10+-12];
	fma.rn.f32 	%f48, %f46, %f46, %f43;
	fma.rn.f32 	%f49, %f47, %f47, %f44;
	fma.rn.f32 	%f50, %f46, %f47, %f45;
	ld.global.nc.f32 	%f51, [%rd9+-8];
	ld.global.nc.f32 	%f52, [%rd10+-8];
	fma.rn.f32 	%f53, %f51, %f51, %f48;
	fma.rn.f32 	%f54, %f52, %f52, %f49;
	fma.rn.f32 	%f55, %f51, %f52, %f50;
	ld.global.nc.f32 	%f56, [%rd9+-4];
	ld.global.nc.f32 	%f57, [%rd10+-4];
	fma.rn.f32 	%f58, %f56, %f56, %f53;
	fma.rn.f32 	%f59, %f57, %f57, %f54;
	fma.rn.f32 	%f60, %f56, %f57, %f55;
	ld.global.nc.f32 	%f61, [%rd9];
	ld.global.nc.f32 	%f62, [%rd10];
	fma.rn.f32 	%f63, %f61, %f61, %f58;
	fma.rn.f32 	%f64, %f62, %f62, %f59;
	fma.rn.f32 	%f65, %f61, %f62, %f60;
	ld.global.nc.f32 	%f66, [%rd9+4];
	ld.global.nc.f32 	%f67, [%rd10+4];
	fma.rn.f32 	%f68, %f66, %f66, %f63;
	fma.rn.f32 	%f69, %f67, %f67, %f64;
	fma.rn.f32 	%f70, %f66, %f67, %f65;
	ld.global.nc.f32 	%f71, [%rd9+8];
	ld.global.nc.f32 	%f72, [%rd10+8];
	fma.rn.f32 	%f73, %f71, %f71, %f68;
	fma.rn.f32 	%f74, %f72, %f72, %f69;
	fma.rn.f32 	%f75, %f71, %f72, %f70;
	ld.global.nc.f32 	%f76, [%rd9+12];
	ld.global.nc.f32 	%f77, [%rd10+12];
	fma.rn.f32 	%f143, %f76, %f76, %f73;
	fma.rn.f32 	%f144, %f77, %f77, %f74;
	fma.rn.f32 	%f145, %f76, %f77, %f75;
	add.s32 	%r27, %r27, 8;
	add.s32 	%r26, %r26, 8;
	setp.ne.s32 	%p5, %r27, 0;
	@%p5 bra 	$L__BB2_3;
$L__BB2_4:
	setp.eq.s32 	%p6, %r4, 0;
	@%p6 bra 	$L__BB2_12;
	and.b32  	%r12, %r17, 3;
	setp.lt.u32 	%p7, %r4, 4;
	@%p7 bra 	$L__BB2_7;
	add.s32 	%r21, %r29, %r3;
	mul.wide.s32 	%rd11, %r21, 4;
	add.s64 	%rd12, %rd2, %rd11;
	ld.global.nc.f32 	%f79, [%rd12];
	add.s64 	%rd13, %rd1, %rd11;
	ld.global.nc.f32 	%f80, [%rd13];
	fma.rn.f32 	%f81, %f79, %f79, %f143;
	fma.rn.f32 	%f82, %f80, %f80, %f144;
	fma.rn.f32 	%f83, %f79, %f80, %f145;
	ld.global.nc.f32 	%f84, [%rd12+4];
	ld.global.nc.f32 	%f85, [%rd13+4];
	fma.rn.f32 	%f86, %f84, %f84, %f81;
	fma.rn.f32 	%f87, %f85, %f85, %f82;
	fma.rn.f32 	%f88, %f84, %f85, %f83;
	ld.global.nc.f32 	%f89, [%rd12+8];
	ld.global.nc.f32 	%f90, [%rd13+8];
	fma.rn.f32 	%f91, %f89, %f89, %f86;
	fma.rn.f32 	%f92, %f90, %f90, %f87;
	fma.rn.f32 	%f93, %f89, %f90, %f88;
	ld.global.nc.f32 	%f94, [%rd12+12];
	ld.global.nc.f32 	%f95, [%rd13+12];
	fma.rn.f32 	%f143, %f94, %f94, %f91;
	fma.rn.f32 	%f144, %f95, %f95, %f92;
	fma.rn.f32 	%f145, %f94, %f95, %f93;
	add.s32 	%r29, %r29, 4;
$L__BB2_7:
	setp.eq.s32 	%p8, %r12, 0;
	@%p8 bra 	$L__BB2_12;
	setp.eq.s32 	%p9, %r12, 1;
	@%p9 bra 	$L__BB2_10;
	add.s32 	%r22, %r29, %r3;
	mul.wide.s32 	%rd14, %r22, 4;
	add.s64 	%rd15, %rd2, %rd14;
	ld.global.nc.f32 	%f97, [%rd15];
	add.s64 	%rd16, %rd1, %rd14;
	ld.global.nc.f32 	%f98, [%rd16];
	fma.rn.f32 	%f99, %f97, %f97, %f143;
	fma.rn.f32 	%f100, %f98, %f98, %f144;
	fma.rn.f32 	%f101, %f97, %f98, %f145;
	ld.global.nc.f32 	%f102, [%rd15+4];
	ld.global.nc.f32 	%f103, [%rd16+4];
	fma.rn.f32 	%f143, %f102, %f102, %f99;
	fma.rn.f32 	%f144, %f103, %f103, %f100;
	fma.rn.f32 	%f145, %f102, %f103, %f101;
	add.s32 	%r29, %r29, 2;
$L__BB2_10:
	and.b32  	%r23, %r17, 1;
	setp.eq.b32 	%p10, %r23, 1;
	not.pred 	%p11, %p10;
	@%p11 bra 	$L__BB2_12;
	add.s32 	%r24, %r29, %r3;
	mul.wide.s32 	%rd17, %r24, 4;
	add.s64 	%rd18, %rd2, %rd17;
	ld.global.nc.f32 	%f104, [%rd18];
	add.s64 	%rd19, %rd1, %rd17;
	ld.global.nc.f32 	%f105, [%rd19];
	fma.rn.f32 	%f143, %f104, %f104, %f143;
	fma.rn.f32 	%f144, %f105, %f105, %f144;
	fma.rn.f32 	%f145, %f104, %f105, %f145;
$L__BB2_12:
	abs.f32 	%f106, %f37;
	add.f32 	%f107, %f106, %f106;
	fma.rn.f32 	%f108, %f107, %f145, 0f3F800000;
	fma.rn.f32 	%f109, %f106, %f144, %f108;
	mul.f32 	%f110, %f106, %f143;
	mov.f32 	%f111, 0f3F800000;
	sub.f32 	%f112, %f111, %f110;
	mul.f32 	%f113, %f106, %f106;
	mul.f32 	%f114, %f113, %f143;
	fma.rn.f32 	%f115, %f114, %f144, %f108;
	max.f32 	%f116, %f115, 0f2EDBE6FF;
	add.s32 	%r25, %r3, %r2;
	mul.wide.u32 	%rd20, %r25, 4;
	add.s64 	%rd21, %rd2, %rd20;
	ld.global.nc.f32 	%f117, [%rd21];
	add.s64 	%rd22, %rd1, %rd20;
	ld.global.nc.f32 	%f118, [%rd22];
	mul.f32 	%f119, %f112, %f118;
	fma.rn.f32 	%f120, %f109, %f117, %f119;
	div.rn.f32 	%f121, %f120, %f116;
	cvta.to.global.u64 	%rd23, %rd5;
	add.s64 	%rd24, %rd23, %rd20;
	st.global.f32 	[%rd24], %f121;
$L__BB2_13:
	ret;

}
	// .globl	_Z21phi_attention_forwardPK6__halfS1_S1_PS_iiiif
.visible .entry _Z21phi_attention_forwardPK6__halfS1_S1_PS_iiiif(
	.param .u64 .ptr .align 1 _Z21phi_attention_forwardPK6__halfS1_S1_PS_iiiif_param_0,
	.param .u64 .ptr .align 1 _Z21phi_attention_forwardPK6__halfS1_S1_PS_iiiif_param_1,
	.param .u64 .ptr .align 1 _Z21phi_attention_forwardPK6__halfS1_S1_PS_iiiif_param_2,
	.param .u64 .ptr .align 1 _Z21phi_attention_forwardPK6__halfS1_S1_PS_iiiif_param_3,
	.param .u32 _Z21phi_attention_forwardPK6__halfS1_S1_PS_iiiif_param_4,
	.param .u32 _Z21phi_attention_forwardPK6__halfS1_S1_PS_iiiif_param_5,
	.param .u32 _Z21phi_attention_forwardPK6__halfS1_S1_PS_iiiif_param_6,
	.param .u32 _Z21phi_attention_forwardPK6__halfS1_S1_PS_iiiif_param_7,
	.param .f32 _Z21phi_attention_forwardPK6__halfS1_S1_PS_iiiif_param_8
)
{
	.reg .pred 	%p<7>;
	.reg .b16 	%rs<2>;
	.reg .b32 	%r<160>;
	.reg .b32 	%f<2>;
	.reg .b64 	%rd<38>;

	ld.param.u64 	%rd15, [_Z21phi_attention_forwardPK6__halfS1_S1_PS_iiiif_param_0];
	ld.param.u64 	%rd16, [_Z21phi_attention_forwardPK6__halfS1_S1_PS_iiiif_param_1];
	ld.param.u32 	%r37, [_Z21phi_attention_forwardPK6__halfS1_S1_PS_iiiif_param_4];
	ld.param.u32 	%r38, [_Z21phi_attention_forwardPK6__halfS1_S1_PS_iiiif_param_5];
	ld.param.u32 	%r35, [_Z21phi_attention_forwardPK6__halfS1_S1_PS_iiiif_param_6];
	ld.param.u32 	%r36, [_Z21phi_attention_forwardPK6__halfS1_S1_PS_iiiif_param_7];
	cvta.to.global.u64 	%rd1, %rd16;
	cvta.to.global.u64 	%rd2, %rd15;
	mov.u32 	%r1, %ctaid.x;
	mul.lo.s32 	%r39, %r38, %r37;
	setp.ge.s32 	%p1, %r1, %r39;
	@%p1 bra 	$L__BB3_8;
	mul.lo.s32 	%r2, %r35, %r1;
	mov.f32 	%f1, 0f00000000;
	// begin inline asm
	{  cvt.rn.f16.f32 %rs1, %f1;}

	// end inline asm
	mov.b32 	%r150, {%rs1, %rs1};
	setp.lt.s32 	%p2, %r36, 1;
	@%p2 bra 	$L__BB3_8;
	mul.lo.s32 	%r41, %r2, %r36;
	cvt.s64.s32 	%rd3, %r41;
	mov.u32 	%r42, %ctaid.y;
	mul.lo.s32 	%r43, %r42, %r36;
	shl.b32 	%r44, %r43, 4;
	cvt.u64.u32 	%rd4, %r44;
	mov.u32 	%r45, %ctaid.z;
	mul.lo.s32 	%r46, %r45, %r36;
	shl.b32 	%r47, %r46, 4;
	cvt.u64.u32 	%rd5, %r47;
	add.s32 	%r48, %r36, -1;
	shr.u32 	%r49, %r48, 4;
	add.s32 	%r4, %r49, 1;
	and.b32  	%r5, %r4, 3;
	setp.lt.u32 	%p3, %r36, 49;
	mov.b32 	%r154, 0;
	mov.u32 	%r151, %r150;
	mov.u32 	%r152, %r150;
	mov.u32 	%r153, %r150;
	@%p3 bra 	$L__BB3_5;
	shl.b64 	%rd35, %rd3, 1;
	and.b32  	%r51, %r4, 536870908;
	neg.s32 	%r144, %r51;
	mov.b32 	%r154, 0;
	shl.b64 	%rd17, %rd4, 1;
	add.s64 	%rd18, %rd2, %rd17;
	shl.b64 	%rd20, %rd5, 1;
	add.s64 	%rd21, %rd1, %rd20;
	mov.u32 	%r151, %r150;
	mov.u32 	%r152, %r150;
	mov.u32 	%r153, %r150;
$L__BB3_4:
	add.s64 	%rd19, %rd18, %rd35;
	wmma.load.a.sync.aligned.row.m16n16k16.global.f16 	{%r52, %r53, %r54, %r55, %r56, %r57, %r58, %r59}, [%rd19], %r36;
	add.s64 	%rd22, %rd21, %rd35;
	wmma.load.b.sync.aligned.col.m16n16k16.global.f16 	{%r60, %r61, %r62, %r63, %r64, %r65, %r66, %r67}, [%rd22], %r36;
	wmma.mma.sync.aligned.row.col.m16n16k16.f16.f16 {%r68, %r69, %r70, %r71}, {%r52, %r53, %r54, %r55, %r56, %r57, %r58, %r59}, {%r60, %r61, %r62, %r63, %r64, %r65, %r66, %r67}, {%r153, %r152, %r151, %r150};
	add.s64 	%rd23, %rd19, 32;
	wmma.load.a.sync.aligned.row.m16n16k16.global.f16 	{%r72, %r73, %r74, %r75, %r76, %r77, %r78, %r79}, [%rd23], %r36;
	add.s64 	%rd24, %rd22, 32;
	wmma.load.b.sync.aligned.col.m16n16k16.global.f16 	{%r80, %r81, %r82, %r83, %r84, %r85, %r86, %r87}, [%rd24], %r36;
	wmma.mma.sync.aligned.row.col.m16n16k16.f16.f16 {%r88, %r89, %r90, %r91}, {%r72, %r73, %r74, %r75, %r76, %r77, %r78, %r79}, {%r80, %r81, %r82, %r83, %r84, %r85, %r86, %r87}, {%r68, %r69, %r70, %r71};
	add.s64 	%rd25, %rd19, 64;
	wmma.load.a.sync.aligned.row.m16n16k16.global.f16 	{%r92, %r93, %r94, %r95, %r96, %r97, %r98, %r99}, [%rd25], %r36;
	add.s64 	%rd26, %rd22, 64;
	wmma.load.b.sync.aligned.col.m16n16k16.global.f16 	{%r100, %r101, %r102, %r103, %r104, %r105, %r106, %r107}, [%rd26], %r36;
	wmma.mma.sync.aligned.row.col.m16n16k16.f16.f16 {%r108, %r109, %r110, %r111}, {%r92, %r93, %r94, %r95, %r96, %r97, %r98, %r99}, {%r100, %r101, %r102, %r103, %r104, %r105, %r106, %r107}, {%r88, %r89, %r90, %r91};
	add.s64 	%rd27, %rd19, 96;
	wmma.load.a.sync.aligned.row.m16n16k16.global.f16 	{%r112, %r113, %r114, %r115, %r116, %r117, %r118, %r119}, [%rd27], %r36;
	add.s64 	%rd28, %rd22, 96;
	wmma.load.b.sync.aligned.col.m16n16k16.global.f16 	{%r120, %r121, %r122, %r123, %r124, %r125, %r126, %r127}, [%rd28], %r36;
	wmma.mma.sync.aligned.row.col.m16n16k16.f16.f16 {%r153, %r152, %r151, %r150}, {%r112, %r113, %r114, %r115, %r116, %r117, %r118, %r119}, {%r120, %r121, %r122, %r123, %r124, %r125, %r126, %r127}, {%r108, %r109, %r110, %r111};
	add.s32 	%r154, %r154, 64;
	add.s64 	%rd35, %rd35, 128;
	add.s32 	%r144, %r144, 4;
	setp.ne.s32 	%p4, %r144, 0;
	@%p4 bra 	$L__BB3_4;
$L__BB3_5:
	setp.eq.s32 	%p5, %r5, 0;
	@%p5 bra 	$L__BB3_8;
	cvt.u64.u32 	%rd29, %r154;
	add.s64 	%rd30, %rd3, %rd29;
	add.s64 	%rd31, %rd30, %rd5;
	shl.b64 	%rd32, %rd31, 1;
	add.s64 	%rd37, %rd1, %rd32;
	add.s64 	%rd33, %rd30, %rd4;
	shl.b64 	%rd34, %rd33, 1;
	add.s64 	%rd36, %rd2, %rd34;
	neg.s32 	%r155, %r5;
$L__BB3_7:
	.pragma "nounroll";
	wmma.load.a.sync.aligned.row.m16n16k16.global.f16 	{%r128, %r129, %r130, %r131, %r132, %r133, %r134, %r135}, [%rd36], %r36;
	wmma.load.b.sync.aligned.col.m16n16k16.global.f16 	{%r136, %r137, %r138, %r139, %r140, %r141, %r142, %r143}, [%rd37], %r36;
	wmma.mma.sync.aligned.row.col.m16n16k16.f16.f16 {%r153, %r152, %r151, %r150}, {%r128, %r129, %r130, %r131, %r132, %r133, %r134, %r135}, {%r136, %r137, %r138, %r139, %r140, %r141, %r142, %r143}, {%r153, %r152, %r151, %r150};
	add.s64 	%rd37, %rd37, 32;
	add.s64 	%rd36, %rd36, 32;
	add.s32 	%r155, %r155, 1;
	setp.ne.s32 	%p6, %r155, 0;
	@%p6 bra 	$L__BB3_7;
$L__BB3_8:
	ret;

}
	// .globl	_Z23holographic_fold_kernelPKfS0_Pfii
.visible .entry _Z23holographic_fold_kernelPKfS0_Pfii(
	.param .u64 .ptr .align 1 _Z23holographic_fold_kernelPKfS0_Pfii_param_0,
	.param .u64 .ptr .align 1 _Z23holographic_fold_kernelPKfS0_Pfii_param_1,
	.param .u64 .ptr .align 1 _Z23holographic_fold_kernelPKfS0_Pfii_param_2,
	.param .u32 _Z23holographic_fold_kernelPKfS0_Pfii_param_3,
	.param .u32 _Z23holographic_fold_kernelPKfS0_Pfii_param_4
)
{
	.local .align 4 .b8 	__local_depot4[28];
	.reg .b64 	%SP;
	.reg .b64 	%SPL;
	.reg .pred 	%p<20>;
	.reg .b32 	%r<90>;
	.reg .b32 	%f<60>;
	.reg .b64 	%rd<50>;
	.reg .b64 	%fd<5>;

	mov.u64 	%SPL, __local_depot4;
	ld.param.u64 	%rd16, [_Z23holographic_fold_kernelPKfS0_Pfii_param_0];
	ld.param.u64 	%rd17, [_Z23holographic_fold_kernelPKfS0_Pfii_param_1];
	ld.param.u64 	%rd18, [_Z23holographic_fold_kernelPKfS0_Pfii_param_2];
	ld.param.u32 	%r33, [_Z23holographic_fold_kernelPKfS0_Pfii_param_3];
	ld.param.u32 	%r34, [_Z23holographic_fold_kernelPKfS0_Pfii_param_4];
	add.u64 	%rd1, %SPL, 0;
	mov.u32 	%r1, %ctaid.x;
	mov.u32 	%r35, %tid.x;
	mov.u32 	%r36, %ctaid.y;
	mov.u32 	%r37, %ntid.x;
	mad.lo.s32 	%r38, %r36, %r37, %r35;
	setp.ge.s32 	%p1, %r1, %r33;
	setp.ge.s32 	%p2, %r38, %r34;
	or.pred  	%p3, %p1, %p2;
	@%p3 bra 	$L__BB4_18;
	cvta.to.global.u64 	%rd20, %rd16;
	cvta.to.global.u64 	%rd21, %rd17;
	mad.lo.s32 	%r3, %r34, %r1, %r38;
	mul.wide.u32 	%rd22, %r3, 4;
	add.s64 	%rd23, %rd20, %rd22;
	ld.global.nc.f32 	%f14, [%rd23];
	add.s64 	%rd24, %rd21, %rd22;
	ld.global.nc.f32 	%f15, [%rd24];
	add.f32 	%f1, %f14, %f15;
	sub.f32 	%f16, %f14, %f15;
	abs.f32 	%f2, %f16;
	mul.f32 	%f17, %f1, 0f3F22F983;
	cvt.rni.s32.f32 	%r85, %f17;
	cvt.rn.f32.s32 	%f18, %r85;
	fma.rn.f32 	%f19, %f18, 0fBFC90FDA, %f1;
	fma.rn.f32 	%f20, %f18, 0fB3A22168, %f19;
	fma.rn.f32 	%f58, %f18, 0fA7C234C5, %f20;
	abs.f32 	%f4, %f1;
	setp.ltu.f32 	%p4, %f4, 0f47CE4780;
	@%p4 bra 	$L__BB4_9;
	setp.neu.f32 	%p5, %f4, 0f7F800000;
	@%p5 bra 	$L__BB4_4;
	mov.f32 	%f23, 0f00000000;
	mul.rn.f32 	%f58, %f1, %f23;
	mov.b32 	%r85, 0;
	bra.uni 	$L__BB4_9;
$L__BB4_4:
	mov.b32 	%r5, %f1;
	shl.b32 	%r40, %r5, 8;
	or.b32  	%r6, %r40, -2147483648;
	mov.b64 	%rd46, 0;
	mov.b32 	%r82, 0;
	mov.u64 	%rd44, __cudart_i2opi_f;
	mov.u64 	%rd45, %rd1;
$L__BB4_5:
	.pragma "nounroll";
	ld.global.nc.u32 	%r41, [%rd44];
	mad.wide.u32 	%rd27, %r41, %r6, %rd46;
	shr.u64 	%rd46, %rd27, 32;
	st.local.u32 	[%rd45], %rd27;
	add.s32 	%r82, %r82, 1;
	add.s64 	%rd45, %rd45, 4;
	add.s64 	%rd44, %rd44, 4;
	setp.ne.s32 	%p6, %r82, 6;
	@%p6 bra 	$L__BB4_5;
	shr.u32 	%r42, %r5, 23;
	st.local.u32 	[%rd1+24], %rd46;
	and.b32  	%r9, %r42, 31;
	and.b32  	%r43, %r42, 224;
	add.s32 	%r44, %r43, -128;
	shr.u32 	%r45, %r44, 5;
	mul.wide.u32 	%rd28, %r45, 4;
	sub.s64 	%rd8, %rd1, %rd28;
	ld.local.u32 	%r83, [%rd8+24];
	ld.local.u32 	%r84, [%rd8+20];
	setp.eq.s32 	%p7, %r9, 0;
	@%p7 bra 	$L__BB4_8;
	shf.l.wrap.b32 	%r83, %r84, %r83, %r9;
	ld.local.u32 	%r46, [%rd8+16];
	shf.l.wrap.b32 	%r84, %r46, %r84, %r9;
$L__BB4_8:
	shr.u32 	%r47, %r83, 30;
	shf.l.wrap.b32 	%r48, %r84, %r83, 2;
	shl.b32 	%r49, %r84, 2;
	shr.u32 	%r50, %r48, 31;
	add.s32 	%r51, %r50, %r47;
	neg.s32 	%r52, %r51;
	setp.lt.s32 	%p8, %r5, 0;
	selp.b32 	%r85, %r52, %r51, %p8;
	xor.b32  	%r53, %r48, %r5;
	shr.s32 	%r54, %r48, 31;
	xor.b32  	%r55, %r54, %r48;
	xor.b32  	%r56, %r54, %r49;
	cvt.u64.u32 	%rd29, %r55;
	shl.b64 	%rd30, %rd29, 32;
	cvt.u64.u32 	%rd31, %r56;
	or.b64  	%rd32, %rd30, %rd31;
	cvt.rn.f64.s64 	%fd1, %rd32;
	mul.f64 	%fd2, %fd1, 0d3BF921FB54442D19;
	cvt.rn.f32.f64 	%f21, %fd2;
	neg.f32 	%f22, %f21;
	setp.lt.s32 	%p9, %r53, 0;
	selp.f32 	%f58, %f22, %f21, %p9;
$L__BB4_9:
	add.s32 	%r58, %r85, 1;
	mul.rn.f32 	%f24, %f58, %f58;
	and.b32  	%r59, %r85, 1;
	setp.eq.b32 	%p10, %r59, 1;
	selp.f32 	%f25, %f58, 0f3F800000, %p10;
	fma.rn.f32 	%f26, %f24, %f25, 0f00000000;
	fma.rn.f32 	%f27, %f24, 0f37CBAC00, 0fBAB607ED;
	selp.f32 	%f28, 0fB94D4153, %f27, %p10;
	selp.f32 	%f29, 0f3C0885E4, 0f3D2AAABB, %p10;
	fma.rn.f32 	%f30, %f28, %f24, %f29;
	selp.f32 	%f31, 0fBE2AAAA8, 0fBEFFFFFF, %p10;
	fma.rn.f32 	%f32, %f30, %f24, %f31;
	fma.rn.f32 	%f33, %f32, %f26, %f25;
	and.b32  	%r60, %r58, 2;
	setp.eq.s32 	%p11, %r60, 0;
	mov.f32 	%f34, 0f00000000;
	sub.f32 	%f35, %f34, %f33;
	selp.f32 	%f8, %f33, %f35, %p11;
	mul.f32 	%f36, %f2, 0f3F22F983;
	cvt.rni.s32.f32 	%r89, %f36;
	cvt.rn.f32.s32 	%f37, %r89;
	fma.rn.f32 	%f38, %f37, 0fBFC90FDA, %f2;
	fma.rn.f32 	%f39, %f37, 0fB3A22168, %f38;
	fma.rn.f32 	%f59, %f37, 0fA7C234C5, %f39;
	abs.f32 	%f10, %f2;
	setp.ltu.f32 	%p12, %f10, 0f47CE4780;
	@%p12 bra 	$L__BB4_17;
	setp.neu.f32 	%p13, %f10, 0f7F800000;
	@%p13 bra 	$L__BB4_12;
	mov.f32 	%f42, 0f00000000;
	mul.rn.f32 	%f59, %f2, %f42;
	mov.b32 	%r89, 0;
	bra.uni 	$L__BB4_17;
$L__BB4_12:
	mov.b32 	%r19, %f2;
	shl.b32 	%r62, %r19, 8;
	or.b32  	%r20, %r62, -2147483648;
	mov.b64 	%rd49, 0;
	mov.b32 	%r86, 0;
	mov.u64 	%rd47, __cudart_i2opi_f;
	mov.u64 	%rd48, %rd1;
$L__BB4_13:
	.pragma "nounroll";
	ld.global.nc.u32 	%r63, [%rd47];
	mad.wide.u32 	%rd35, %r63, %r20, %rd49;
	shr.u64 	%rd49, %rd35, 32;
	st.local.u32 	[%rd48], %rd35;
	add.s32 	%r86, %r86, 1;
	add.s64 	%rd48, %rd48, 4;
	add.s64 	%rd47, %rd47, 4;
	setp.ne.s32 	%p14, %r86, 6;
	@%p14 bra 	$L__BB4_13;
	shr.u32 	%r64, %r19, 23;
	st.local.u32 	[%rd1+24], %rd49;
	and.b32  	%r23, %r64, 31;
	and.b32  	%r65, %r64, 224;
	add.s32 	%r66, %r65, -128;
	shr.u32 	%r67, %r66, 5;
	mul.wide.u32 	%rd36, %r67, 4;
	sub.s64 	%rd15, %rd1, %rd36;
	ld.local.u32 	%r87, [%rd15+24];
	ld.local.u32 	%r88, [%rd15+20];
	setp.eq.s32 	%p15, %r23, 0;
	@%p15 bra 	$L__BB4_16;
	shf.l.wrap.b32 	%r87, %r88, %r87, %r23;
	ld.local.u32 	%r68, [%rd15+16];
	shf.l.wrap.b32 	%r88, %r68, %r88, %r23;
$L__BB4_16:
	shr.u32 	%r69, %r87, 30;
	shf.l.wrap.b32 	%r70, %r88, %r87, 2;
	shl.b32 	%r71, %r88, 2;
	shr.u32 	%r72, %r70, 31;
	add.s32 	%r73, %r72, %r69;
	neg.s32 	%r74, %r73;
	setp.lt.s32 	%p16, %r19, 0;
	selp.b32 	%r89, %r74, %r73, %p16;
	xor.b32  	%r75, %r70, %r19;
	shr.s32 	%r76, %r70, 31;
	xor.b32  	%r77, %r76, %r70;
	xor.b32  	%r78, %r76, %r71;
	cvt.u64.u32 	%rd37, %r77;
	shl.b64 	%rd38, %rd37, 32;
	cvt.u64.u32 	%rd39, %r78;
	or.b64  	%rd40, %rd38, %rd39;
	cvt.rn.f64.s64 	%fd3, %rd40;
	mul.f64 	%fd4, %fd3, 0d3BF921FB54442D19;
	cvt.rn.f32.f64 	%f40, %fd4;
	neg.f32 	%f41, %f40;
	setp.lt.s32 	%p17, %r75, 0;
	selp.f32 	%f59, %f41, %f40, %p17;
$L__BB4_17:
	mul.rn.f32 	%f43, %f59, %f59;
	and.b32  	%r80, %r89, 1;
	setp.eq.b32 	%p18, %r80, 1;
	selp.f32 	%f44, 0f3F800000, %f59, %p18;
	fma.rn.f32 	%f45, %f43, %f44, 0f00000000;
	fma.rn.f32 	%f46, %f43, 0f37CBAC00, 0fBAB607ED;
	selp.f32 	%f47, %f46, 0fB94D4153, %p18;
	selp.f32 	%f48, 0f3D2AAABB, 0f3C0885E4, %p18;
	fma.rn.f32 	%f49, %f47, %f43, %f48;
	selp.f32 	%f50, 0fBEFFFFFF, 0fBE2AAAA8, %p18;
	fma.rn.f32 	%f51, %f49, %f43, %f50;
	fma.rn.f32 	%f52, %f51, %f45, %f44;
	and.b32  	%r81, %r89, 2;
	setp.eq.s32 	%p19, %r81, 0;
	mov.f32 	%f53, 0f00000000;
	sub.f32 	%f54, %f53, %f52;
	selp.f32 	%f55, %f52, %f54, %p19;
	add.f32 	%f56, %f8, %f55;
	mul.f32 	%f57, %f56, 0f3F1E377A;
	cvta.to.global.u64 	%rd41, %rd18;
	add.s64 	%rd43, %rd41, %rd22;
	st.global.f32 	[%rd43], %f57;
$L__BB4_18:
	ret;

}
	// .globl	_Z18rmsnorm_phi_kernelPKfS0_Pfiif
.visible .entry _Z18rmsnorm_phi_kernelPKfS0_Pfiif(
	.param .u64 .ptr .align 1 _Z18rmsnorm_phi_kernelPKfS0_Pfiif_param_0,
	.param .u64 .ptr .align 1 _Z18rmsnorm_phi_kernelPKfS0_Pfiif_param_1,
	.param .u64 .ptr .align 1 _Z18rmsnorm_phi_kernelPKfS0_Pfiif_param_2,
	.param .u32 _Z18rmsnorm_phi_kernelPKfS0_Pfiif_param_3,
	.param .u32 _Z18rmsnorm_phi_kernelPKfS0_Pfiif_param_4,
	.param .f32 _Z18rmsnorm_phi_kernelPKfS0_Pfiif_param_5
)
{
	.reg .pred 	%p<12>;
	.reg .b32 	%r<34>;
	.reg .b32 	%f<34>;
	.reg .b64 	%rd<17>;

	ld.param.u64 	%rd6, [_Z18rmsnorm_phi_kernelPKfS0_Pfiif_param_0];
	ld.param.u64 	%rd4, [_Z18rmsnorm_phi_kernelPKfS0_Pfiif_param_1];
	ld.param.u64 	%rd5, [_Z18rmsnorm_phi_kernelPKfS0_Pfiif_param_2];
	ld.param.u32 	%r11, [_Z18rmsnorm_phi_kernelPKfS0_Pfiif_param_3];
	ld.param.u32 	%r10, [_Z18rmsnorm_phi_kernelPKfS0_Pfiif_param_4];
	ld.param.f32 	%f8, [_Z18rmsnorm_phi_kernelPKfS0_Pfiif_param_5];
	cvta.to.global.u64 	%rd1, %rd6;
	mov.u32 	%r1, %ctaid.x;
	mov.u32 	%r33, %tid.x;
	setp.ge.s32 	%p1, %r1, %r11;
	@%p1 bra 	$L__BB5_9;
	mul.lo.s32 	%r3, %r10, %r1;
	setp.ge.s32 	%p2, %r33, %r10;
	mov.f32 	%f33, 0f00000000;
	@%p2 bra 	$L__BB5_4;
	ld.const.f32 	%f1, [PHI_BASIS+24];
	mov.f32 	%f33, 0f00000000;
	mov.u32 	%r4, %ntid.x;
	mov.u64 	%rd10, PHI_BASIS;
	mov.u32 	%r32, %r33;
$L__BB5_3:
	add.s32 	%r12, %r32, %r3;
	mul.wide.s32 	%rd7, %r12, 4;
	add.s64 	%rd8, %rd1, %rd7;
	ld.global.nc.f32 	%f11, [%rd8];
	mul.hi.s32 	%r13, %r32, -1840700269;
	add.s32 	%r14, %r13, %r32;
	shr.u32 	%r15, %r14, 31;
	shr.s32 	%r16, %r14, 2;
	add.s32 	%r17, %r16, %r15;
	mul.lo.s32 	%r18, %r17, 7;
	sub.s32 	%r19, %r32, %r18;
	mul.wide.s32 	%rd9, %r19, 4;
	add.s64 	%rd11, %rd10, %rd9;
	ld.const.f32 	%f12, [%rd11];
	div.rn.f32 	%f13, %f12, %f1;
	mul.f32 	%f14, %f11, %f11;
	fma.rn.f32 	%f33, %f14, %f13, %f33;
	add.s32 	%r32, %r32, %r4;
	setp.lt.s32 	%p3, %r32, %r10;
	@%p3 bra 	$L__BB5_3;
$L__BB5_4:
	mov.b32 	%r20, %f33;
	shfl.sync.bfly.b32	%r21|%p4, %r20, 16, 31, -1;
	mov.b32 	%f15, %r21;
	add.f32 	%f16, %f33, %f15;
	mov.b32 	%r22, %f16;
	shfl.sync.bfly.b32	%r23|%p5, %r22, 8, 31, -1;
	mov.b32 	%f17, %r23;
	add.f32 	%f18, %f16, %f17;
	mov.b32 	%r24, %f18;
	shfl.sync.bfly.b32	%r25|%p6, %r24, 4, 31, -1;
	mov.b32 	%f19, %r25;
	add.f32 	%f20, %f18, %f19;
	mov.b32 	%r26, %f20;
	shfl.sync.bfly.b32	%r27|%p7, %r26, 2, 31, -1;
	mov.b32 	%f21, %r27;
	add.f32 	%f22, %f20, %f21;
	mov.b32 	%r28, %f22;
	shfl.sync.bfly.b32	%r29|%p8, %r28, 1, 31, -1;
	mov.b32 	%f23, %r29;
	add.f32 	%f5, %f22, %f23;
	and.b32  	%r30, %r33, 31;
	setp.ne.s32 	%p9, %r30, 0;
	@%p9 bra 	$L__BB5_6;
	atom.shared.add.f32 	%f24, [smem], %f5;
$L__BB5_6:
	setp.ge.s32 	%p10, %r33, %r10;
	bar.sync 	0;
	ld.shared.f32 	%f25, [smem];
	cvt.rn.f32.s32 	%f26, %r10;
	div.rn.f32 	%f27, %f25, %f26;
	add.f32 	%f6, %f8, %f27;
	@%p10 bra 	$L__BB5_9;
	mov.u32 	%r7, %ntid.x;
	cvta.to.global.u64 	%rd2, %rd4;
	cvta.to.global.u64 	%rd3, %rd5;
	rsqrt.approx.f32 	%f7, %f6;
$L__BB5_8:
	add.s32 	%r31, %r33, %r3;
	mul.wide.s32 	%rd12, %r31, 4;
	add.s64 	%rd13, %rd1, %rd12;
	ld.global.nc.f32 	%f28, [%rd13];
	mul.f32 	%f29, %f7, %f28;
	mul.wide.s32 	%rd14, %r33, 4;
	add.s64 	%rd15, %rd2, %rd14;
	ld.global.nc.f32 	%f30, [%rd15];
	mul.f32 	%f31, %f29, %f30;
	add.s64 	%rd16, %rd3, %rd12;
	st.global.f32 	[%rd16], %f31;
	add.s32 	%r33, %r33, %r7;
	setp.lt.s32 	%p11, %r33, %r10;
	@%p11 bra 	$L__BB5_8;
$L__BB5_9:
	ret;

}


// ===== COMPILED SASS (sm_100) =====

	.target	sm_100

	.elftype	@"ET_EXEC"


//--------------------- .note.nv.tkinfo           --------------------------
	.section	.note.nv.tkinfo,"",@"SHT_NOTE"
	.sectionflags	@"SHF_NOTE_NV_TKINFO"
	.tkinfo
        /*0018*/ 	.word	0x00000002
        /*0030*/ 	.string	""
        /*0030*/ 	.string	"ptxas"
        /*0030*/ 	.string	"Cuda compilation tools, release 13.0, V13.0.88"
        /*0030*/ 	.string	"Build cuda_13.0.r13.0/compiler.36424714_0"
        /*0030*/ 	.string	"-arch sm_100 -m 64 "



//--------------------- .note.nv.cuinfo           --------------------------
	.section	.note.nv.cuinfo,"",@"SHT_NOTE"
	.sectionflags	@"SHF_NOTE_NV_CUINFO"
        /*0018*/ 	.short	0x0002
        /*001a*/ 	.short	0x0064
        /*001c*/ 	.short	0x0082
	.zero		2


//--------------------- .nv.info                  --------------------------
	.section	.nv.info,"",@"SHT_CUDA_INFO"
	.align	4


	//----- nvinfo : EIATTR_REGCOUNT
	.align		4
        /*0000*/ 	.byte	0x04, 0x2f
        /*0002*/ 	.short	(.L_3 - .L_2)
	.align		4
.L_2:
        /*0004*/ 	.word	index@(_Z22project_to_poincare_7dPKfPfiiif)
        /*0008*/ 	.word	0x00000013


	//----- nvinfo : EIATTR_FRAME_SIZE
	.align		4
.L_3:
        /*000c*/ 	.byte	0x04, 0x11
        /*000e*/ 	.short	(.L_5 - .L_4)
	.align		4
.L_4:
        /*0010*/ 	.word	index@($__internal_5_$__cuda_sm3x_div_rn_noftz_f32_slowpath)
        /*0014*/ 	.word	0x00000000


	//----- nvinfo : EIATTR_FRAME_SIZE
	.align		4
.L_5:
        /*0018*/ 	.byte	0x04, 0x11
        /*001a*/ 	.short	(.L_7 - .L_6)
	.align		4
.L_6:
        /*001c*/ 	.word	index@($__internal_4_$__cuda_sm20_sqrt_rn_f32_slowpath)
        /*0020*/ 	.word	0x00000000


	//----- nvinfo : EIATTR_FRAME_SIZE
	.align		4
.L_7:
        /*0024*/ 	.byte	0x04, 0x11
        /*0026*/ 	.short	(.L_9 - .L_8)
	.align		4
.L_8:
        /*0028*/ 	.word	index@($__internal_3_$__cuda_sm20_rcp_rn_f32_slowpath)
        /*002c*/ 	.word	0x00000000


	//----- nvinfo : EIATTR_FRAME_SIZE
	.align		4
.L_9:
        /*0030*/ 	.byte	0x04, 0x11
        /*0032*/ 	.short	(.L_11 - .L_10)
	.align		4
.L_10:
        /*0034*/ 	.word	index@(_Z22project_to_poincare_7dPKfPfiiif)
        /*0038*/ 	.word	0x00000000


	//----- nvinfo : EIATTR_REGCOUNT
	.align		4
.L_11:
        /*003c*/ 	.byte	0x04, 0x2f
        /*003e*/ 	.short	(.L_13 - .L_12)
	.align		4
.L_12:
        /*0040*/ 	.word	index@(_Z26hyperbolic_distance_kernelPKfS0_Pfii)
        /*0044*/ 	.word	0x00000017


	//----- nvinfo : EIATTR_FRAME_SIZE
	.align		4
.L_13:
        /*0048*/ 	.byte	0x04, 0x11
        /*004a*/ 	.short	(.L_15 - .L_14)
	.align		4
.L_14:
        /*004c*/ 	.word	index@($__internal_2_$__cuda_sm3x_div_rn_noftz_f32_slowpath)
        /*0050*/ 	.word	0x00000000


	//----- nvinfo : EIATTR_FRAME_SIZE
	.align		4
.L_15:
        /*0054*/ 	.byte	0x04, 0x11
        /*0056*/ 	.short	(.L_17 - .L_16)
	.align		4
.L_16:
        /*0058*/ 	.word	index@(_Z26hyperbolic_distance_kernelPKfS0_Pfii)
        /*005c*/ 	.word	0x00000000


	//----- nvinfo : EIATTR_REGCOUNT
	.align		4
.L_17:
        /*0060*/ 	.byte	0x04, 0x2f
        /*0062*/ 	.short	(.L_19 - .L_18)
	.align		4
.L_18:
        /*0064*/ 	.word	index@(_Z17mobius_add_kernelPKfS0_Pfiif)
        /*0068*/ 	.word	0x00000020


	//----- nvinfo : EIATTR_FRAME_SIZE
	.align		4
.L_19:
        /*006c*/ 	.byte	0x04, 0x11
        /*006e*/ 	.short	(.L_21 - .L_20)
	.align		4
.L_20:
        /*0070*/ 	.word	index@($__internal_1_$__cuda_sm3x_div_rn_noftz_f32_slowpath)
        /*0074*/ 	.word	0x00000000


	//----- nvinfo : EIATTR_FRAME_SIZE
	.align		4
.L_21:
        /*0078*/ 	.byte	0x04, 0x11
        /*007a*/ 	.short	(.L_23 - .L_22)
	.align		4
.L_22:
        /*007c*/ 	.word	index@(_Z17mobius_add_kernelPKfS0_Pfiif)
        /*0080*/ 	.word	0x00000000


	//----- nvinfo : EIATTR_REGCOUNT
	.align		4
.L_23:
        /*0084*/ 	.byte	0x04, 0x2f
        /*0086*/ 	.short	(.L_25 - .L_24)
	.align		4
.L_24:
        /*0088*/ 	.word	index@(_Z21phi_attention_forwardPK6__halfS1_S1_PS_iiiif)
        /*008c*/ 	.word	0x00000006


	//----- nvinfo : EIATTR_FRAME_SIZE
	.align		4
.L_25:
        /*0090*/ 	.byte	0x04, 0x11
        /*0092*/ 	.short	(.L_27 - .L_26)
	.align		4
.L_26:
        /*0094*/ 	.word	index@(_Z21phi_attention_forwardPK6__halfS1_S1_PS_iiiif)
        /*0098*/ 	.word	0x00000000


	//----- nvinfo : EIATTR_REGCOUNT
	.align		4
.L_27:
        /*009c*/ 	.byte	0x04, 0x2f
        /*009e*/ 	.short	(.L_29 - .L_28)
	.align		4
.L_28:
        /*00a0*/ 	.word	index@(_Z23holographic_fold_kernelPKfS0_Pfii)
        /*00a4*/ 	.word	0x00000017


	//----- nvinfo : EIATTR_FRAME_SIZE
	.align		4
.L_29:
        /*00a8*/ 	.byte	0x04, 0x11
        /*00aa*/ 	.short	(.L_31 - .L_30)
	.align		4
.L_30:
        /*00ac*/ 	.word	index@(_Z23holographic_fold_kernelPKfS0_Pfii)
        /*00b0*/ 	.word	0x00000000


	//----- nvinfo : EIATTR_REGCOUNT
	.align		4
.L_31:
        /*00b4*/ 	.byte	0x04, 0x2f
        /*00b6*/ 	.short	(.L_33 - .L_32)
	.align		4
.L_32:
        /*00b8*/ 	.word	index@(_Z18rmsnorm_phi_kernelPKfS0_Pfiif)
        /*00bc*/ 	.word	0x00000016


	//----- nvinfo : EIATTR_FRAME_SIZE
	.align		4
.L_33:
        /*00c0*/ 	.byte	0x04, 0x11
        /*00c2*/ 	.short	(.L_35 - .L_34)
	.align		4
.L_34:
        /*00c4*/ 	.word	index@($__internal_0_$__cuda_sm3x_div_rn_noftz_f32_slowpath)
        /*00c8*/ 	.word	0x00000000


	//----- nvinfo : EIATTR_FRAME_SIZE
	.align		4
.L_35:
        /*00cc*/ 	.byte	0x04, 0x11
        /*00ce*/ 	.short	(.L_37 - .L_36)
	.align		4
.L_36:
        /*00d0*/ 	.word	index@(_Z18rmsnorm_phi_kernelPKfS0_Pfiif)
        /*00d4*/ 	.word	0x00000000


	//----- nvinfo : EIATTR_MIN_STACK_SIZE
	.align		4
.L_37:
        /*00d8*/ 	.byte	0x04, 0x12
        /*00da*/ 	.short	(.L_39 - .L_38)
	.align		4
.L_38:
        /*00dc*/ 	.word	index@(_Z18rmsnorm_phi_kernelPKfS0_Pfiif)
        /*00e0*/ 	.word	0x00000000


	//----- nvinfo : EIATTR_MIN_STACK_SIZE
	.align		4
.L_39:
        /*00e4*/ 	.byte	0x04, 0x12
        /*00e6*/ 	.short	(.L_41 - .L_40)
	.align		4
.L_40:
        /*00e8*/ 	.word	index@(_Z23holographic_fold_kernelPKfS0_Pfii)
        /*00ec*/ 	.word	0x00000000


	//----- nvinfo : EIATTR_MIN_STACK_SIZE
	.align		4
.L_41:
        /*00f0*/ 	.byte	0x04, 0x12
        /*00f2*/ 	.short	(.L_43 - .L_42)
	.align		4
.L_42:
        /*00f4*/ 	.word	index@(_Z21phi_attention_forwardPK6__halfS1_S1_PS_iiiif)
        /*00f8*/ 	.word	0x00000000


	//----- nvinfo : EIATTR_MIN_STACK_SIZE
	.align		4
.L_43:
        /*00fc*/ 	.byte	0x04, 0x12
        /*00fe*/ 	.short	(.L_45 - .L_44)
	.align		4
.L_44:
        /*0100*/ 	.word	index@(_Z17mobius_add_kernelPKfS0_Pfiif)
        /*0104*/ 	.word	0x00000000


	//----- nvinfo : EIATTR_MIN_STACK_SIZE
	.align		4
.L_45:
        /*0108*/ 	.byte	0x04, 0x12
        /*010a*/ 	.short	(.L_47 - .L_46)
	.align		4
.L_46:
        /*010c*/ 	.word	index@(_Z26hyperbolic_distance_kernelPKfS0_Pfii)
        /*0110*/ 	.word	0x00000000


	//----- nvinfo : EIATTR_MIN_STACK_SIZE
	.align		4
.L_47:
        /*0114*/ 	.byte	0x04, 0x12
        /*0116*/ 	.short	(.L_49 - .L_48)
	.align		4
.L_48:
        /*0118*/ 	.word	index@(_Z22project_to_poincare_7dPKfPfiiif)
        /*011c*/ 	.word	0x00000000
.L_49:


//--------------------- .nv.compat                --------------------------
	.section	.nv.compat,"",@"SHT_CUDA_COMPAT_INFO"
	.align	4
        /*0000*/ 	.byte	0x02, 0x09, 0x00, 0x00, 0x02, 0x02, 0x01, 0x00, 0x02, 0x05, 0x05, 0x00, 0x03, 0x07, 0x01, 0x01
        /*0010*/ 	.byte	0x02, 0x03, 0x00, 0x00, 0x02, 0x06, 0x01, 0x00, 0x04, 0x0b, 0x08, 0x00, 0x01, 0x00, 0x00, 0x00
        /*0020*/ 	.byte	0x00, 0x00, 0x00, 0x00


//--------------------- .nv.info._Z18rmsnorm_phi_kernelPKfS0_Pfiif --------------------------
	.section	.nv.info._Z18rmsnorm_phi_kernelPKfS0_Pfiif,"",@"SHT_CUDA_INFO"
	.sectionflags	@""
	.align	4


	//----- nvinfo : EIATTR_CUDA_API_VERSION
	.align		4
        /*0000*/ 	.byte	0x04, 0x37
        /*0002*/ 	.short	(.L_51 - .L_50)
.L_50:
        /*0004*/ 	.word	0x00000082


	//----- nvinfo : EIATTR_KPARAM_INFO
	.align		4
.L_51:
        /*0008*/ 	.byte	0x04, 0x17
        /*000a*/ 	.short	(.L_53 - .L_52)
.L_52:
        /*000c*/ 	.word	0x00000000
        /*0010*/ 	.short	0x0005
        /*0012*/ 	.short	0x0020
        /*0014*/ 	.byte	0x00, 0xf0, 0x11, 0x00


	//----- nvinfo : EIATTR_KPARAM_INFO
	.align		4
.L_53:
        /*0018*/ 	.byte	0x04, 0x17
        /*001a*/ 	.short	(.L_55 - .L_54)
.L_54:
        /*001c*/ 	.word	0x00000000
        /*0020*/ 	.short	0x0004
        /*0022*/ 	.short	0x001c
        /*0024*/ 	.byte	0x00, 0xf0, 0x11, 0x00


	//----- nvinfo : EIATTR_KPARAM_INFO
	.align		4
.L_55:
        /*0028*/ 	.byte	0x04, 0x17
        /*002a*/ 	.short	(.L_57 - .L_56)
.L_56:
        /*002c*/ 	.word	0x00000000
        /*0030*/ 	.short	0x0003
        /*0032*/ 	.short	0x0018
        /*0034*/ 	.byte	0x00, 0xf0, 0x11, 0x00


	//----- nvinfo : EIATTR_KPARAM_INFO
	.align		4
.L_57:
        /*0038*/ 	.byte	0x04, 0x17
        /*003a*/ 	.short	(.L_59 - .L_58)
.L_58:
        /*003c*/ 	.word	0x00000000
        /*0040*/ 	.short	0x0002
        /*0042*/ 	.short	0x0010
        /*0044*/ 	.byte	0x00, 0xf5, 0x21, 0x00


	//----- nvinfo : EIATTR_KPARAM_INFO
	.align		4
.L_59:
        /*0048*/ 	.byte	0x04, 0x17
        /*004a*/ 	.short	(.L_61 - .L_60)
.L_60:
        /*004c*/ 	.word	0x00000000
        /*0050*/ 	.short	0x0001
        /*0052*/ 	.short	0x0008
        /*0054*/ 	.byte	0x00, 0xf5, 0x21, 0x00


	//----- nvinfo : EIATTR_KPARAM_INFO
	.align		4
.L_61:
        /*0058*/ 	.byte	0x04, 0x17
        /*005a*/ 	.short	(.L_63 - .L_62)
.L_62:
        /*005c*/ 	.word	0x00000000
        /*0060*/ 	.short	0x0000
        /*0062*/ 	.short	0x0000
        /*0064*/ 	.byte	0x00, 0xf5, 0x21, 0x00


	//----- nvinfo : EIATTR_SPARSE_MMA_MASK
	.align		4
.L_63:
        /*0068*/ 	.byte	0x03, 0x50
        /*006a*/ 	.short	0x0000


	//----- nvinfo : EIATTR_MAXREG_COUNT
	.align		4
        /*006c*/ 	.byte	0x03, 0x1b
        /*006e*/ 	.short	0x00ff


	//----- nvinfo : EIATTR_NUM_BARRIERS
	.align		4
        /*0070*/ 	.byte	0x02, 0x4c
        /*0072*/ 	.byte	0x01
	.zero		1


	//----- nvinfo : EIATTR_MERCURY_ISA_VERSION
	.align		4
        /*0074*/ 	.byte	0x03, 0x5f
        /*0076*/ 	.short	0x0101


	//----- nvinfo : EIATTR_COOP_GROUP_MASK_REGIDS
	.align		4
        /*0078*/ 	.byte	0x04, 0x29
        /*007a*/ 	.short	(.L_65 - .L_64)


	//   ....[0]....
.L_64:
        /*007c*/ 	.word	0xffffffff


	//   ....[1]....
        /*0080*/ 	.word	0xffffffff


	//   ....[2]....
        /*0084*/ 	.word	0xffffffff


	//   ....[3]....
        /*0088*/ 	.word	0xffffffff


	//   ....[4]....
        /*008c*/ 	.word	0xffffffff


	//----- nvinfo : EIATTR_COOP_GROUP_INSTR_OFFSETS
	.align		4
.L_65:
        /*0090*/ 	.byte	0x04, 0x28
        /*0092*/ 	.short	(.L_67 - .L_66)


	//   ....[0]....
.L_66:
        /*0094*/ 	.word	0x00000320


	//   ....[1]....
        /*0098*/ 	.word	0x00000360


	//   ....[2]....
        /*009c*/ 	.word	0x00000380


	//   ....[3]....
        /*00a0*/ 	.word	0x000003a0


	//   ....[4]....
        /*00a4*/ 	.word	0x000003c0


	//----- nvinfo : EIATTR_VRC_CTA_INIT_COUNT
	.align		4
.L_67:
        /*00a8*/ 	.byte	0x02, 0x4a
	.zero		1
	.zero		1


	//----- nvinfo : EIATTR_EXIT_INSTR_OFFSETS
	.align		4
        /*00ac*/ 	.byte	0x04, 0x1c
        /*00ae*/ 	.short	(.L_69 - .L_68)


	//   ....[0]....
.L_68:
        /*00b0*/ 	.word	0x00000040


	//   ....[1]....
        /*00b4*/ 	.word	0x000005c0


	//   ....[2]....
        /*00b8*/ 	.word	0x00000720


	//----- nvinfo : EIATTR_CRS_STACK_SIZE
	.align		4
.L_69:
        /*00bc*/ 	.byte	0x04, 0x1e
        /*00be*/ 	.short	(.L_71 - .L_70)
.L_70:
        /*00c0*/ 	.word	0x00000000


	//----- nvinfo : EIATTR_CBANK_PARAM_SIZE
	.align		4
.L_71:
        /*00c4*/ 	.byte	0x03, 0x19
        /*00c6*/ 	.short	0x0024


	//----- nvinfo : EIATTR_PARAM_CBANK
	.align		4
        /*00c8*/ 	.byte	0x04, 0x0a
        /*00ca*/ 	.short	(.L_73 - .L_72)
	.align		4
.L_72:
        /*00cc*/ 	.word	index@(.nv.constant0._Z18rmsnorm_phi_kernelPKfS0_Pfiif)
        /*00d0*/ 	.short	0x0380
        /*00d2*/ 	.short	0x0024


	//----- nvinfo : EIATTR_SW_WAR
	.align		4
.L_73:
        /*00d4*/ 	.byte	0x04, 0x36
        /*00d6*/ 	.short	(.L_75 - .L_74)
.L_74:
        /*00d8*/ 	.word	0x00000008
.L_75:


//--------------------- .nv.info._Z23holographic_fold_kernelPKfS0_Pfii --------------------------
	.section	.nv.info._Z23holographic_fold_kernelPKfS0_Pfii,"",@"SHT_CUDA_INFO"
	.sectionflags	@""
	.align	4


	//----- nvinfo : EIATTR_CUDA_API_VERSION
	.align		4
        /*0000*/ 	.byte	0x04, 0x37
        /*0002*/ 	.short	(.L_77 - .L_76)
.L_76:
        /*0004*/ 	.word	0x00000082


	//----- nvinfo : EIATTR_KPARAM_INFO
	.align		4
.L_77:
        /*0008*/ 	.byte	0x04, 0x17
        /*000a*/ 	.short	(.L_79 - .L_78)
.L_78:
        /*000c*/ 	.word	0x00000000
        /*0010*/ 	.short	0x0004
        /*0012*/ 	.short	0x001c
        /*0014*/ 	.byte	0x00, 0xf0, 0x11, 0x00


	//----- nvinfo : EIATTR_KPARAM_INFO
	.align		4
.L_79:
        /*0018*/ 	.byte	0x04, 0x17
        /*001a*/ 	.short	(.L_81 - .L_80)
.L_80:
        /*001c*/ 	.word	0x00000000
        /*0020*/ 	.short	0x0003
        /*0022*/ 	.short	0x0018
        /*0024*/ 	.byte	0x00, 0xf0, 0x11, 0x00


	//----- nvinfo : EIATTR_KPARAM_INFO
	.align		4
.L_81:
        /*0028*/ 	.byte	0x04, 0x17
        /*002a*/ 	.short	(.L_83 - .L_82)
.L_82:
        /*002c*/ 	.word	0x00000000
        /*0030*/ 	.short	0x0002
        /*0032*/ 	.short	0x0010
        /*0034*/ 	.byte	0x00, 0xf5, 0x21, 0x00


	//----- nvinfo : EIATTR_KPARAM_INFO
	.align		4
.L_83:
        /*0038*/ 	.byte	0x04, 0x17
        /*003a*/ 	.short	(.L_85 - .L_84)
.L_84:
        /*003c*/ 	.word	0x00000000
        /*0040*/ 	.short	0x0001
        /*0042*/ 	.short	0x0008
        /*0044*/ 	.byte	0x00, 0xf5, 0x21, 0x00


	//----- nvinfo : EIATTR_KPARAM_INFO
	.align		4
.L_85:
        /*0048*/ 	.byte	0x04, 0x17
        /*004a*/ 	.short	(.L_87 - .L_86)
.L_86:
        /*004c*/ 	.word	0x00000000
        /*0050*/ 	.short	0x0000
        /*0052*/ 	.short	0x0000
        /*0054*/ 	.byte	0x00, 0xf5, 0x21, 0x00


	//----- nvinfo : EIATTR_SPARSE_MMA_MASK
	.align		4
.L_87:
        /*0058*/ 	.byte	0x03, 0x50
        /*005a*/ 	.short	0x0000


	//----- nvinfo : EIATTR_MAXREG_COUNT
	.align		4
        /*005c*/ 	.byte	0x03, 0x1b
        /*005e*/ 	.short	0x00ff


	//----- nvinfo : EIATTR_MERCURY_ISA_VERSION
	.align		4
        /*0060*/ 	.byte	0x03, 0x5f
        /*0062*/ 	.short	0x0101


	//----- nvinfo : EIATTR_VRC_CTA_INIT_COUNT
	.align		4
        /*0064*/ 	.byte	0x02, 0x4a
	.zero		1
	.zero		1


	//----- nvinfo : EIATTR_EXIT_INSTR_OFFSETS
	.align		4
        /*0068*/ 	.byte	0x04, 0x1c
        /*006a*/ 	.short	(.L_89 - .L_88)


	//   ....[0]....
.L_88:
        /*006c*/ 	.word	0x00000090


	//   ....[1]....
        /*0070*/ 	.word	0x000010e0


	//----- nvinfo : EIATTR_CRS_STACK_SIZE
	.align		4
.L_89:
        /*0074*/ 	.byte	0x04, 0x1e
        /*0076*/ 	.short	(.L_91 - .L_90)
.L_90:
        /*0078*/ 	.word	0x00000000


	//----- nvinfo : EIATTR_CBANK_PARAM_SIZE
	.align		4
.L_91:
        /*007c*/ 	.byte	0x03, 0x19
        /*007e*/ 	.short	0x0020


	//----- nvinfo : EIATTR_PARAM_CBANK
	.align		4
        /*0080*/ 	.byte	0x04, 0x0a
        /*0082*/ 	.short	(.L_93 - .L_92)
	.align		4
.L_92:
        /*0084*/ 	.word	index@(.nv.constant0._Z23holographic_fold_kernelPKfS0_Pfii)
        /*0088*/ 	.short	0x0380
        /*008a*/ 	.short	0x0020


	//----- nvinfo : EIATTR_SW_WAR
	.align		4
.L_93:
        /*008c*/ 	.byte	0x04, 0x36
        /*008e*/ 	.short	(.L_95 - .L_94)
.L_94:
        /*0090*/ 	.word	0x00000008
.L_95:


//--------------------- .nv.info._Z21phi_attention_forwardPK6__halfS1_S1_PS_iiiif --------------------------
	.section	.nv.info._Z21phi_attention_forwardPK6__halfS1_S1_PS_iiiif,"",@"SHT_CUDA_INFO"
	.sectionflags	@""
	.align	4


	//----- nvinfo : EIATTR_CUDA_API_VERSION
	.align		4
        /*0000*/ 	.byte	0x04, 0x37
        /*0002*/ 	.short	(.L_97 - .L_96)
.L_96:
        /*0004*/ 	.word	0x00000082


	//----- nvinfo : EIATTR_KPARAM_INFO
	.align		4
.L_97:
        /*0008*/ 	.byte	0x04, 0x17
        /*000a*/ 	.short	(.L_99 - .L_98)
.L_98:
        /*000c*/ 	.word	0x00000000
        /*0010*/ 	.short	0x0008
        /*0012*/ 	.short	0x0030
        /*0014*/ 	.byte	0x00, 0xf0, 0x11, 0x00


	//----- nvinfo : EIATTR_KPARAM_INFO
	.align		4
.L_99:
        /*0018*/ 	.byte	0x04, 0x17
        /*001a*/ 	.short	(.L_101 - .L_100)
.L_100:
        /*001c*/ 	.word	0x00000000
        /*0020*/ 	.short	0x0007
        /*0022*/ 	.short	0x002c
        /*0024*/ 	.byte	0x00, 0xf0, 0x11, 0x00


	//----- nvinfo : EIATTR_KPARAM_INFO
	.align		4
.L_101:
        /*0028*/ 	.byte	0x04, 0x17
        /*002a*/ 	.short	(.L_103 - .L_102)
.L_102:
        /*002c*/ 	.word	0x00000000
        /*0030*/ 	.short	0x0006
        /*0032*/ 	.short	0x0028
        /*0034*/ 	.byte	0x00, 0xf0, 0x11, 0x00


	//----- nvinfo : EIATTR_KPARAM_INFO
	.align		4
.L_103:
        /*0038*/ 	.byte	0x04, 0x17
        /*003a*/ 	.short	(.L_105 - .L_104)
.L_104:
        /*003c*/ 	.word	0x00000000
        /*0040*/ 	.short	0x0005
        /*0042*/ 	.short	0x0024
        /*0044*/ 	.byte	0x00, 0xf0, 0x11, 0x00


	//----- nvinfo : EIATTR_KPARAM_INFO
	.align		4
.L_105:
        /*0048*/ 	.byte	0x04, 0x17
        /*004a*/ 	.short	(.L_107 - .L_106)
.L_106:
        /*004c*/ 	.word	0x00000000
        /*0050*/ 	.short	0x0004
        /*0052*/ 	.short	0x0020
        /*0054*/ 	.byte	0x00, 0xf0, 0x11, 0x00


	//----- nvinfo : EIATTR_KPARAM_INFO
	.align		4
.L_107:
        /*0058*/ 	.byte	0x04, 0x17
        /*005a*/ 	.short	(.L_109 - .L_108)
.L_108:
        /*005c*/ 	.word	0x00000000
        /*0060*/ 	.short	0x0003
        /*0062*/ 	.short	0x0018
        /*0064*/ 	.byte	0x00, 0xf5, 0x21, 0x00


	//----- nvinfo : EIATTR_KPARAM_INFO
	.align		4
.L_109:
        /*0068*/ 	.byte	0x04, 0x17
        /*006a*/ 	.short	(.L_111 - .L_110)
.L_110:
        /*006c*/ 	.word	0x00000000
        /*0070*/ 	.short	0x0002
        /*0072*/ 	.short	0x0010
        /*0074*/ 	.byte	0x00, 0xf5, 0x21, 0x00


	//----- nvinfo : EIATTR_KPARAM_INFO
	.align		4
.L_111:
        /*0078*/ 	.byte	0x04, 0x17
        /*007a*/ 	.short	(.L_113 - .L_112)
.L_112:
        /*007c*/ 	.word	0x00000000
        /*0080*/ 	.short	0x0001
        /*0082*/ 	.short	0x0008
        /*0084*/ 	.byte	0x00, 0xf5, 0x21, 0x00


	//----- nvinfo : EIATTR_KPARAM_INFO
	.align		4
.L_113:
        /*0088*/ 	.byte	0x04, 0x17
        /*008a*/ 	.short	(.L_115 - .L_114)
.L_114:
        /*008c*/ 	.word	0x00000000
        /*0090*/ 	.short	0x0000
        /*0092*/ 	.short	0x0000
        /*0094*/ 	.byte	0x00, 0xf5, 0x21, 0x00


	//----- nvinfo : EIATTR_SPARSE_MMA_MASK
	.align		4
.L_115:
        /*0098*/ 	.byte	0x03, 0x50
        /*009a*/ 	.short	0x0000


	//----- nvinfo : EIATTR_WMMA_USED
	.align		4
        /*009c*/ 	.byte	0x01, 0x2b
	.zero		2


	//----- nvinfo : EIATTR_MAXREG_COUNT
	.align		4
        /*00a0*/ 	.byte	0x03, 0x1b
        /*00a2*/ 	.short	0x00ff


	//----- nvinfo : EIATTR_MERCURY_ISA_VERSION
	.align		4
        /*00a4*/ 	.byte	0x03, 0x5f
        /*00a6*/ 	.short	0x0101


	//----- nvinfo : EIATTR_VRC_CTA_INIT_COUNT
	.align		4
        /*00a8*/ 	.byte	0x02, 0x4a
	.zero		1
	.zero		1


	//----- nvinfo : EIATTR_EXIT_INSTR_OFFSETS
	.align		4
        /*00ac*/ 	.byte	0x04, 0x1c
        /*00ae*/ 	.short	(.L_117 - .L_116)


	//   ....[0]....
.L_116:
        /*00b0*/ 	.word	0x00000050


	//   ....[1]....
        /*00b4*/ 	.word	0x00000080


	//   ....[2]....
        /*00b8*/ 	.word	0x00000090


	//----- nvinfo : EIATTR_CBANK_PARAM_SIZE
	.align		4
.L_117:
        /*00bc*/ 	.byte	0x03, 0x19
        /*00be*/ 	.short	0x0034


	//----- nvinfo : EIATTR_PARAM_CBANK
	.align		4
        /*00c0*/ 	.byte	0x04, 0x0a
        /*00c2*/ 	.short	(.L_119 - .L_118)
	.align		4
.L_118:
        /*00c4*/ 	.word	index@(.nv.constant0._Z21phi_attention_forwardPK6__halfS1_S1_PS_iiiif)
        /*00c8*/ 	.short	0x0380
        /*00ca*/ 	.short	0x0034


	//----- nvinfo : EIATTR_SW_WAR
	.align		4
.L_119:
        /*00cc*/ 	.byte	0x04, 0x36
        /*00ce*/ 	.short	(.L_121 - .L_120)
.L_120:
        /*00d0*/ 	.word	0x00000008
.L_121:


//--------------------- .nv.info._Z17mobius_add_kernelPKfS0_Pfiif --------------------------
	.section	.nv.info._Z17mobius_add_kernelPKfS0_Pfiif,"",@"SHT_CUDA_INFO"
	.sectionflags	@""
	.align	4


	//----- nvinfo : EIATTR_CUDA_API_VERSION
	.align		4
        /*0000*/ 	.byte	0x04, 0x37
        /*0002*/ 	.short	(.L_123 - .L_122)
.L_122:
        /*0004*/ 	.word	0x00000082


	//----- nvinfo : EIATTR_KPARAM_INFO
	.align		4
.L_123:
        /*0008*/ 	.byte	0x04, 0x17
        /*000a*/ 	.short	(.L_125 - .L_124)
.L_124:
        /*000c*/ 	.word	0x00000000
        /*0010*/ 	.short	0x0005
        /*0012*/ 	.short	0x0020
        /*0014*/ 	.byte	0x00, 0xf0, 0x11, 0x00


	//----- nvinfo : EIATTR_KPARAM_INFO
	.align		4
.L_125:
        /*0018*/ 	.byte	0x04, 0x17
        /*001a*/ 	.short	(.L_127 - .L_126)
.L_126:
        /*001c*/ 	.word	0x00000000
        /*0020*/ 	.short	0x0004
        /*0022*/ 	.short	0x001c
        /*0024*/ 	.byte	0x00, 0xf0, 0x11, 0x00


	//----- nvinfo : EIATTR_KPARAM_INFO
	.align		4
.L_127:
        /*0028*/ 	.byte	0x04, 0x17
        /*002a*/ 	.short	(.L_129 - .L_128)
.L_128:
        /*002c*/ 	.word	0x00000000
        /*0030*/ 	.short	0x0003
        /*0032*/ 	.short	0x0018
        /*0034*/ 	.byte	0x00, 0xf0, 0x11, 0x00


	//----- nvinfo : EIATTR_KPARAM_INFO
	.align		4
.L_129:
        /*0038*/ 	.byte	0x04, 0x17
        /*003a*/ 	.short	(.L_131 - .L_130)
.L_130:
        /*003c*/ 	.word	0x00000000
        /*0040*/ 	.short	0x0002
        /*0042*/ 	.short	0x0010
        /*0044*/ 	.byte	0x00, 0xf5, 0x21, 0x00


	//----- nvinfo : EIATTR_KPARAM_INFO
	.align		4
.L_131:
        /*0048*/ 	.byte	0x04, 0x17
        /*004a*/ 	.short	(.L_133 - .L_132)
.L_132:
        /*004c*/ 	.word	0x00000000
        /*0050*/ 	.short	0x0001
        /*0052*/ 	.short	0x0008
        /*0054*/ 	.byte	0x00, 0xf5, 0x21, 0x00


	//----- nvinfo : EIATTR_KPARAM_INFO
	.align		4
.L_133:
        /*0058*/ 	.byte	0x04, 0x17
        /*005a*/ 	.short	(.L_135 - .L_134)
.L_134:
        /*005c*/ 	.word	0x00000000
        /*0060*/ 	.short	0x0000
        /*0062*/ 	.short	0x0000
        /*0064*/ 	.byte	0x00, 0xf5, 0x21, 0x00


	//----- nvinfo : EIATTR_SPARSE_MMA_MASK
	.align		4
.L_135:
        /*0068*/ 	.byte	0x03, 0x50
        /*006a*/ 	.short	0x0000


	//----- nvinfo : EIATTR_MAXREG_COUNT
	.align		4
        /*006c*/ 	.byte	0x03, 0x1b
        /*006e*/ 	.short	0x00ff


	//----- nvinfo : EIATTR_MERCURY_ISA_VERSION
	.align		4
        /*0070*/ 	.byte	0x03, 0x5f
        /*0072*/ 	.short	0x0101


	//----- nvinfo : EIATTR_VRC_CTA_INIT_COUNT
	.align		4
        /*0074*/ 	.byte	0x02, 0x4a
	.zero		1
	.zero		1


	//----- nvinfo : EIATTR_EXIT_INSTR_OFFSETS
	.align		4
        /*0078*/ 	.byte	0x04, 0x1c
        /*007a*/ 	.short	(.L_137 - .L_136)


	//   ....[0]....
.L_136:
        /*007c*/ 	.word	0x00000060


	//   ....[1]....
        /*0080*/ 	.word	0x00000ac0


	//----- nvinfo : EIATTR_CRS_STACK_SIZE
	.align		4
.L_137:
        /*0084*/ 	.byte	0x04, 0x1e
        /*0086*/ 	.short	(.L_139 - .L_138)
.L_138:
        /*0088*/ 	.word	0x00000000


	//----- nvinfo : EIATTR_CBANK_PARAM_SIZE
	.align		4
.L_139:
        /*008c*/ 	.byte	0x03, 0x19
        /*008e*/ 	.short	0x0024


	//----- nvinfo : EIATTR_PARAM_CBANK
	.align		4
        /*0090*/ 	.byte	0x04, 0x0a
        /*0092*/ 	.short	(.L_141 - .L_140)
	.align		4
.L_140:
        /*0094*/ 	.word	index@(.nv.constant0._Z17mobius_add_kernelPKfS0_Pfiif)
        /*0098*/ 	.short	0x0380
        /*009a*/ 	.short	0x0024


	//----- nvinfo : EIATTR_SW_WAR
	.align		4
.L_141:
        /*009c*/ 	.byte	0x04, 0x36
        /*009e*/ 	.short	(.L_143 - .L_142)
.L_142:
        /*00a0*/ 	.word	0x00000008
.L_143:


//--------------------- .nv.info._Z26hyperbolic_distance_kernelPKfS0_Pfii --------------------------
	.section	.nv.info._Z26hyperbolic_distance_kernelPKfS0_Pfii,"",@"SHT_CUDA_INFO"
	.sectionflags	@""
	.align	4


	//----- nvinfo : EIATTR_CUDA_API_VERSION
	.align		4
        /*0000*/ 	.byte	0x04, 0x37
        /*0002*/ 	.short	(.L_145 - .L_144)
.L_144:
        /*0004*/ 	.word	0x00000082


	//----- nvinfo : EIATTR_KPARAM_INFO
	.align		4
.L_145:
        /*0008*/ 	.byte	0x04, 0x17
        /*000a*/ 	.short	(.L_147 - .L_146)
.L_146:
        /*000c*/ 	.word	0x00000000
        /*0010*/ 	.short	0x0004
        /*0012*/ 	.short	0x001c
        /*0014*/ 	.byte	0x00, 0xf0, 0x11, 0x00


	//----- nvinfo : EIATTR_KPARAM_INFO
	.align		4
.L_147:
        /*0018*/ 	.byte	0x04, 0x17
        /*001a*/ 	.short	(.L_149 - .L_148)
.L_148:
        /*001c*/ 	.word	0x00000000
        /*0020*/ 	.short	0x0003
        /*0022*/ 	.short	0x0018
        /*0024*/ 	.byte	0x00, 0xf0, 0x11, 0x00


	//----- nvinfo : EIATTR_KPARAM_INFO
	.align		4
.L_149:
        /*0028*/ 	.byte	0x04, 0x17
        /*002a*/ 	.short	(.L_151 - .L_150)
.L_150:
        /*002c*/ 	.word	0x00000000
        /*0030*/ 	.short	0x0002
        /*0032*/ 	.short	0x0010
        /*0034*/ 	.byte	0x00, 0xf5, 0x21, 0x00


	//----- nvinfo : EIATTR_KPARAM_INFO
	.align		4
.L_151:
        /*0038*/ 	.byte	0x04, 0x17
        /*003a*/ 	.short	(.L_153 - .L_152)
.L_152:
        /*003c*/ 	.word	0x00000000
        /*0040*/ 	.short	0x0001
        /*0042*/ 	.short	0x0008
        /*0044*/ 	.byte	0x00, 0xf5, 0x21, 0x00


	//----- nvinfo : EIATTR_KPARAM_INFO
	.align		4
.L_153:
        /*0048*/ 	.byte	0x04, 0x17
        /*004a*/ 	.short	(.L_155 - .L_154)
.L_154:
        /*004c*/ 	.word	0x00000000
        /*0050*/ 	.short	0x0000
        /*0052*/ 	.short	0x0000
        /*0054*/ 	.byte	0x00, 0xf5, 0x21, 0x00


	//----- nvinfo : EIATTR_SPARSE_MMA_MASK
	.align		4
.L_155:
        /*0058*/ 	.byte	0x03, 0x50
        /*005a*/ 	.short	0x0000


	//----- nvinfo : EIATTR_MAXREG_COUNT
	.align		4
        /*005c*/ 	.byte	0x03, 0x1b
        /*005e*/ 	.short	0x00ff


	//----- nvinfo : EIATTR_NUM_BARRIERS
	.align		4
        /*0060*/ 	.byte	0x02, 0x4c
        /*0062*/ 	.byte	0x01
	.zero		1


	//----- nvinfo : EIATTR_MERCURY_ISA_VERSION
	.align		4
        /*0064*/ 	.byte	0x03, 0x5f
        /*0066*/ 	.short	0x0101


	//----- nvinfo : EIATTR_COOP_GROUP_MASK_REGIDS
	.align		4
        /*0068*/ 	.byte	0x04, 0x29
        /*006a*/ 	.short	(.L_157 - .L_156)


	//   ....[0]....
.L_156:
        /*006c*/ 	.word	0xffffffff


	//   ....[1]....
        /*0070*/ 	.word	0xffffffff


	//   ....[2]....
        /*0074*/ 	.word	0xffffffff


	//   ....[3]....
        /*0078*/ 	.word	0xffffffff


	//   ....[4]....
        /*007c*/ 	.word	0xffffffff


	//   ....[5]....
        /*0080*/ 	.word	0xffffffff


	//   ....[6]....
        /*0084*/ 	.word	0xffffffff


	//   ....[7]....
        /*0088*/ 	.word	0xffffffff


	//   ....[8]....
        /*008c*/ 	.word	0xffffffff


	//   ....[9]....
        /*0090*/ 	.word	0xffffffff


	//   ....[10]....
        /*0094*/ 	.word	0xffffffff


	//   ....[11]....
        /*0098*/ 	.word	0xffffffff


	//   ....[12]....
        /*009c*/ 	.word	0xffffffff


	//   ....[13]....
        /*00a0*/ 	.word	0xffffffff


	//   ....[14]....
        /*00a4*/ 	.word	0xffffffff


	//----- nvinfo : EIATTR_COOP_GROUP_INSTR_OFFSETS
	.align		4
.L_157:
        /*00a8*/ 	.byte	0x04, 0x28
        /*00aa*/ 	.short	(.L_159 - .L_158)


	//   ....[0]....
.L_158:
        /*00ac*/ 	.word	0x00000270


	//   ....[1]....
        /*00b0*/ 	.word	0x000002a0


	//   ....[2]....
        /*00b4*/ 	.word	0x000002b0


	//   ....[3]....
        /*00b8*/ 	.word	0x000002e0


	//   ....[4]....
        /*00bc*/ 	.word	0x00000300


	//   ....[5]....
        /*00c0*/ 	.word	0x00000310


	//   ....[6]....
        /*00c4*/ 	.word	0x00000340


	//   ....[7]....
        /*00c8*/ 	.word	0x00000360


	//   ....[8]....
        /*00cc*/ 	.word	0x00000370


	//   ....[9]....
        /*00d0*/ 	.word	0x000003a0


	//   ....[10]....
        /*00d4*/ 	.word	0x000003c0


	//   ....[11]....
        /*00d8*/ 	.word	0x000003d0


	//   ....[12]....
        /*00dc*/ 	.word	0x00000400


	//   ....[13]....
        /*00e0*/ 	.word	0x00000420


	//   ....[14]....
        /*00e4*/ 	.word	0x00000440


	//----- nvinfo : EIATTR_VRC_CTA_INIT_COUNT
	.align		4
.L_159:
        /*00e8*/ 	.byte	0x02, 0x4a
	.zero		1
	.zero		1


	//----- nvinfo : EIATTR_EXIT_INSTR_OFFSETS
	.align		4
        /*00ec*/ 	.byte	0x04, 0x1c
        /*00ee*/ 	.short	(.L_161 - .L_160)


	//   ....[0]....
.L_160:
        /*00f0*/ 	.word	0x00000040


	//   ....[1]....
        /*00f4*/ 	.word	0x00000460


	//   ....[2]....
        /*00f8*/ 	.word	0x00000870


	//----- nvinfo : EIATTR_CRS_STACK_SIZE
	.align		4
.L_161:
        /*00fc*/ 	.byte	0x04, 0x1e
        /*00fe*/ 	.short	(.L_163 - .L_162)
.L_162:
        /*0100*/ 	.word	0x00000000


	//----- nvinfo : EIATTR_CBANK_PARAM_SIZE
	.align		4
.L_163:
        /*0104*/ 	.byte	0x03, 0x19
        /*0106*/ 	.short	0x0020


	//----- nvinfo : EIATTR_PARAM_CBANK
	.align		4
        /*0108*/ 	.byte	0x04, 0x0a
        /*010a*/ 	.short	(.L_165 - .L_164)
	.align		4
.L_164:
        /*010c*/ 	.word	index@(.nv.constant0._Z26hyperbolic_distance_kernelPKfS0_Pfii)
        /*0110*/ 	.short	0x0380
        /*0112*/ 	.short	0x0020


	//----- nvinfo : EIATTR_SW_WAR
	.align		4
.L_165:
        /*0114*/ 	.byte	0x04, 0x36
        /*0116*/ 	.short	(.L_167 - .L_166)
.L_166:
        /*0118*/ 	.word	0x00000008
.L_167:


//--------------------- .nv.info._Z22project_to_poincare_7dPKfPfiiif --------------------------
	.section	.nv.info._Z22project_to_poincare_7dPKfPfiiif,"",@"SHT_CUDA_INFO"
	.sectionflags	@""
	.align	4


	//----- nvinfo : EIATTR_CUDA_API_VERSION
	.align		4
        /*0000*/ 	.byte	0x04, 0x37
        /*0002*/ 	.short	(.L_169 - .L_168)
.L_168:
        /*0004*/ 	.word	0x00000082


	//----- nvinfo : EIATTR_KPARAM_INFO
	.align		4
.L_169:
        /*0008*/ 	.byte	0x04, 0x17
        /*000a*/ 	.short	(.L_171 - .L_170)
.L_170:
        /*000c*/ 	.word	0x00000000
        /*0010*/ 	.short	0x0005
        /*0012*/ 	.short	0x001c
        /*0014*/ 	.byte	0x00, 0xf0, 0x11, 0x00


	//----- nvinfo : EIATTR_KPARAM_INFO
	.align		4
.L_171:
        /*0018*/ 	.byte	0x04, 0x17
        /*001a*/ 	.short	(.L_173 - .L_172)
.L_172:
        /*001c*/ 	.word	0x00000000
        /*0020*/ 	.short	0x0004
        /*0022*/ 	.short	0x0018
        /*0024*/ 	.byte	0x00, 0xf0, 0x11, 0x00


	//----- nvinfo : EIATTR_KPARAM_INFO
	.align		4
.L_173:
        /*0028*/ 	.byte	0x04, 0x17
        /*002a*/ 	.short	(.L_175 - .L_174)
.L_174:
        /*002c*/ 	.word	0x00000000
        /*0030*/ 	.short	0x0003
        /*0032*/ 	.short	0x0014
        /*0034*/ 	.byte	0x00, 0xf0, 0x11, 0x00


	//----- nvinfo : EIATTR_KPARAM_INFO
	.align		4
.L_175:
        /*0038*/ 	.byte	0x04, 0x17
        /*003a*/ 	.short	(.L_177 - .L_176)
.L_176:
        /*003c*/ 	.word	0x00000000
        /*0040*/ 	.short	0x0002
        /*0042*/ 	.short	0x0010
        /*0044*/ 	.byte	0x00, 0xf0, 0x11, 0x00


	//----- nvinfo : EIATTR_KPARAM_INFO
	.align		4
.L_177:
        /*0048*/ 	.byte	0x04, 0x17
        /*004a*/ 	.short	(.L_179 - .L_178)
.L_178:
        /*004c*/ 	.word	0x00000000
        /*0050*/ 	.short	0x0001
        /*0052*/ 	.short	0x0008
        /*0054*/ 	.byte	0x00, 0xf5, 0x21, 0x00


	//----- nvinfo : EIATTR_KPARAM_INFO
	.align		4
.L_179:
        /*0058*/ 	.byte	0x04, 0x17
        /*005a*/ 	.short	(.L_181 - .L_180)
.L_180:
        /*005c*/ 	.word	0x00000000
        /*0060*/ 	.short	0x0000
        /*0062*/ 	.short	0x0000
        /*0064*/ 	.byte	0x00, 0xf5, 0x21, 0x00


	//----- nvinfo : EIATTR_SPARSE_MMA_MASK
	.align		4
.L_181:
        /*0068*/ 	.byte	0x03, 0x50
        /*006a*/ 	.short	0x0000


	//----- nvinfo : EIATTR_MAXREG_COUNT
	.align		4
        /*006c*/ 	.byte	0x03, 0x1b
        /*006e*/ 	.short	0x00ff


	//----- nvinfo : EIATTR_NUM_BARRIERS
	.align		4
        /*0070*/ 	.byte	0x02, 0x4c
        /*0072*/ 	.byte	0x01
	.zero		1


	//----- nvinfo : EIATTR_MERCURY_ISA_VERSION
	.align		4
        /*0074*/ 	.byte	0x03, 0x5f
        /*0076*/ 	.short	0x0101


	//----- nvinfo : EIATTR_COOP_GROUP_MASK_REGIDS
	.align		4
        /*0078*/ 	.byte	0x04, 0x29
        /*007a*/ 	.short	(.L_183 - .L_182)


	//   ....[0]....
.L_182:
        /*007c*/ 	.word	0xffffffff


	//   ....[1]....
        /*0080*/ 	.word	0xffffffff


	//   ....[2]....
        /*0084*/ 	.word	0xffffffff


	//   ....[3]....
        /*0088*/ 	.word	0xffffffff


	//   ....[4]....
        /*008c*/ 	.word	0xffffffff


	//----- nvinfo : EIATTR_COOP_GROUP_INSTR_OFFSETS
	.align		4
.L_183:
        /*0090*/ 	.byte	0x04, 0x28
        /*0092*/ 	.short	(.L_185 - .L_184)


	//   ....[0]....
.L_184:
        /*0094*/ 	.word	0x00000200


	//   ....[1]....
        /*0098*/ 	.word	0x00000280


	//   ....[2]....
        /*009c*/ 	.word	0x000002b0


	//   ....[3]....
        /*00a0*/ 	.word	0x000002d0


	//   ....[4]....
        /*00a4*/ 	.word	0x000002f0


	//----- nvinfo : EIATTR_VRC_CTA_INIT_COUNT
	.align		4
.L_185:
        /*00a8*/ 	.byte	0x02, 0x4a
	.zero		1
	.zero		1


	//----- nvinfo : EIATTR_EXIT_INSTR_OFFSETS
	.align		4
        /*00ac*/ 	.byte	0x04, 0x1c
        /*00ae*/ 	.short	(.L_187 - .L_186)


	//   ....[0]....
.L_186:
        /*00b0*/ 	.word	0x00000060


	//   ....[1]....
        /*00b4*/ 	.word	0x000006b0


	//   ....[2]....
        /*00b8*/ 	.word	0x00000910


	//----- nvinfo : EIATTR_CRS_STACK_SIZE
	.align		4
.L_187:
        /*00bc*/ 	.byte	0x04, 0x1e
        /*00be*/ 	.short	(.L_189 - .L_188)
.L_188:
        /*00c0*/ 	.word	0x00000000


	//----- nvinfo : EIATTR_CBANK_PARAM_SIZE
	.align		4
.L_189:
        /*00c4*/ 	.byte	0x03, 0x19
        /*00c6*/ 	.short	0x0020


	//----- nvinfo : EIATTR_PARAM_CBANK
	.align		4
        /*00c8*/ 	.byte	0x04, 0x0a
        /*00ca*/ 	.short	(.L_191 - .L_190)
	.align		4
.L_190:
        /*00cc*/ 	.word	index@(.nv.constant0._Z22project_to_poincare_7dPKfPfiiif)
        /*00d0*/ 	.short	0x0380
        /*00d2*/ 	.short	0x0020


	//----- nvinfo : EIATTR_SW_WAR
	.align		4
.L_191:
        /*00d4*/ 	.byte	0x04, 0x36
        /*00d6*/ 	.short	(.L_193 - .L_192)
.L_192:
        /*00d8*/ 	.word	0x00000008
.L_193:


//--------------------- .nv.callgraph             --------------------------
	.section	.nv.callgraph,"",@"SHT_CUDA_CALLGRAPH"
	.align	4
	.sectionentsize	8
	.align		4
        /*0000*/ 	.word	0x00000000
	.align		4
        /*0004*/ 	.word	0xffffffff
	.align		4
        /*0008*/ 	.word	0x00000000
	.align		4
        /*000c*/ 	.word	0xfffffffe
	.align		4
        /*0010*/ 	.word	0x00000000
	.align		4
        /*0014*/ 	.word	0xfffffffd
	.align		4
        /*0018*/ 	.word	0x00000000
	.align		4
        /*001c*/ 	.word	0xfffffffc


//--------------------- .nv.constant3             --------------------------
	.section	.nv.constant3,"a",@progbits
	.align	4
.nv.constant3:
	.type		PHI_BASIS,@object
	.size		PHI_BASIS,(.L_0 - PHI_BASIS)
PHI_BASIS:
        /*0000*/ 	.byte	0x00, 0x00, 0x80, 0x3f, 0xbd, 0x1b, 0xcf, 0x3f, 0xde, 0x8d, 0x27, 0x40, 0xde, 0x8d, 0x87, 0x40
        /*0010*/ 	.byte	0xce, 0x54, 0xdb, 0x40, 0x56, 0x71, 0x31, 0x41, 0xde, 0x8d, 0x8f, 0x41
.L_0:


//--------------------- .nv.constant4             --------------------------
	.section	.nv.constant4,"a",@progbits
	.align	8
	.align		8
.nv.constant4:
        /*0000*/ 	.dword	__cudart_i2opi_f


//--------------------- .text._Z18rmsnorm_phi_kernelPKfS0_Pfiif --------------------------
	.section	.text._Z18rmsnorm_phi_kernelPKfS0_Pfiif,"ax",@progbits
	.align	128
        .global         _Z18rmsnorm_phi_kernelPKfS0_Pfiif
        .type           _Z18rmsnorm_phi_kernelPKfS0_Pfiif,@function
        .size           _Z18rmsnorm_phi_kernelPKfS0_Pfiif,(.L_x_99 - _Z18rmsnorm_phi_kernelPKfS0_Pfiif)
        .other          _Z18rmsnorm_phi_kernelPKfS0_Pfiif,@"STO_CUDA_ENTRY STV_DEFAULT"
_Z18rmsnorm_phi_kernelPKfS0_Pfiif:
.text._Z18rmsnorm_phi_kernelPKfS0_Pfiif:
[----:B------:R-:W-:Y:S08]  /*0000*/  LDC R1, c[0x0][0x37c] ;  /* 0x0000df00ff017b82 */ /* 0x000ff00000000800 */
[----:B------:R-:W0:Y:S08]  /*0010*/  S2UR UR6, SR_CTAID.X ;  /* 0x00000000000679c3 */ /* 0x000e300000002500 */
[----:B------:R-:W0:Y:S02]  /*0020*/  LDC R0, c[0x0][0x398] ;  /* 0x0000e600ff007b82 */ /* 0x000e240000000800 */
[----:B0-----:R-:W-:-:S13]  /*0030*/  ISETP.LE.AND P0, PT, R0, UR6, PT ;  /* 0x0000000600007c0c */ /* 0x001fda000bf03270 */
[----:B------:R-:W-:Y:S05]  /*0040*/  @P0 EXIT ;  /* 0x000000000000094d */ /* 0x000fea0003800000 */
[----:B------:R-:W0:Y:S01]  /*0050*/  S2R R2, SR_TID.X ;  /* 0x0000000000027919 */ /* 0x000e220000002100 */
[----:B------:R-:W0:Y:S01]  /*0060*/  LDCU UR4, c[0x0][0x39c] ;  /* 0x00007380ff0477ac */ /* 0x000e220008000800 */
[----:B------:R-:W-:Y:S01]  /*0070*/  BSSY.RECONVERGENT B0, `(.L_x_0) ;  /* 0x000002a000007945 */ /* 0x000fe20003800200 */
[----:B------:R-:W-:Y:S01]  /*0080*/  IMAD.MOV.U32 R6, RZ, RZ, RZ ;  /* 0x000000ffff067224 */ /* 0x000fe200078e00ff */
[----:B------:R-:W1:Y:S01]  /*0090*/  LDCU.64 UR8, c[0x0][0x358] ;  /* 0x00006b00ff0877ac */ /* 0x000e620008000a00 */
[----:B0-----:R-:W-:-:S13]  /*00a0*/  ISETP.GE.AND P0, PT, R2, UR4, PT ;  /* 0x0000000402007c0c */ /* 0x001fda000bf06270 */
[----:B-1----:R-:W-:Y:S05]  /*00b0*/  @P0 BRA `(.L_x_1) ;  /* 0x0000000000940947 */ /* 0x002fea0003800000 */
[----:B------:R-:W0:Y:S01]  /*00c0*/  LDC R7, c[0x0][0x360] ;  /* 0x0000d800ff077b82 */ /* 0x000e220000000800 */
[----:B------:R-:W-:Y:S02]  /*00d0*/  IMAD.MOV.U32 R6, RZ, RZ, RZ ;  /* 0x000000ffff067224 */ /* 0x000fe400078e00ff */
[----:B------:R-:W-:-:S05]  /*00e0*/  IMAD.MOV.U32 R11, RZ, RZ, R2 ;  /* 0x000000ffff0b7224 */ /* 0x000fca00078e0002 */
[----:B------:R-:W1:Y:S08]  /*00f0*/  LDC R8, c[0x0][0x39c] ;  /* 0x0000e700ff087b82 */ /* 0x000e700000000800 */
[----:B------:R-:W2:Y:S08]  /*0100*/  LDC R9, c[0x3][0x18] ;  /* 0x00c00600ff097b82 */ /* 0x000eb00000000800 */
[----:B------:R-:W3:Y:S02]  /*0110*/  LDC.64 R4, c[0x0][0x380] ;  /* 0x0000e000ff047b82 */ /* 0x000ee40000000a00 */
.L_x_4:
[----:B-1----:R-:W-:-:S04]  /*0120*/  IMAD R13, R8, UR6, R11 ;  /* 0x00000006080d7c24 */ /* 0x002fc8000f8e020b */
[----:B---3--:R-:W-:-:S05]  /*0130*/  IMAD.WIDE R12, R13, 0x4, R4 ;  /* 0x000000040d0c7825 */ /* 0x008fca00078e0204 */
[----:B------:R1:W5:Y:S01]  /*0140*/  LDG.E.CONSTANT R10, desc[UR8][R12.64] ;  /* 0x000000080c0a7981 */ /* 0x000362000c1e9900 */
[----:B--2---:R-:W2:Y:S01]  /*0150*/  MUFU.RCP R14, R9 ;  /* 0x00000009000e7308 */ /* 0x004ea20000001000 */
[----:B------:R-:W-:Y:S01]  /*0160*/  BSSY.RECONVERGENT B1, `(.L_x_2) ;  /* 0x0000017000017945 */ /* 0x000fe20003800200 */
[----:B-1----:R-:W-:Y:S02]  /*0170*/  HFMA2 R12, -RZ, RZ, 0, 0 ;  /* 0x00000000ff0c7431 */ /* 0x002fe400000001ff */
[----:B------:R-:W-:-:S03]  /*0180*/  IMAD.MOV.U32 R13, RZ, RZ, R11 ;  /* 0x000000ffff0d7224 */ /* 0x000fc600078e000b */
[----:B------:R-:W-:-:S05]  /*0190*/  IMAD.HI R0, R11, -0x6db6db6d, R12 ;  /* 0x924924930b007827 */ /* 0x000fca00078e020c */
[----:B------:R-:W-:-:S04]  /*01a0*/  SHF.R.U32.HI R3, RZ, 0x1f, R0 ;  /* 0x0000001fff037819 */ /* 0x000fc80000011600 */
[----:B------:R-:W-:Y:S01]  /*01b0*/  LEA.HI.SX32 R0, R0, R3, 0x1e ;  /* 0x0000000300007211 */ /* 0x000fe200078ff2ff */
[----:B--2---:R-:W-:-:S04]  /*01c0*/  FFMA R3, R14, -R9, 1 ;  /* 0x3f8000000e037423 */ /* 0x004fc80000000809 */
[--C-:B------:R-:W-:Y:S02]  /*01d0*/  IMAD R0, R0, -0x7, R11.reuse ;  /* 0xfffffff900007824 */ /* 0x100fe400078e020b */
[----:B------:R-:W-:Y:S01]  /*01e0*/  FFMA R3, R14, R3, R14 ;  /* 0x000000030e037223 */ /* 0x000fe2000000000e */
[----:B0-----:R-:W-:Y:S02]  /*01f0*/  IMAD.IADD R11, R7, 0x1, R11 ;  /* 0x00000001070b7824 */ /* 0x001fe400078e020b */
[----:B------:R-:W-:-:S03]  /*0200*/  IMAD.SHL.U32 R0, R0, 0x4, RZ ;  /* 0x0000000400007824 */ /* 0x000fc600078e00ff */
[----:B------:R-:W-:-:S03]  /*0210*/  ISETP.GE.AND P2, PT, R11, R8, PT ;  /* 0x000000080b00720c */ /* 0x000fc60003f46270 */
[----:B------:R-:W0:Y:S02]  /*0220*/  LDC R0, c[0x3][R0] ;  /* 0x00c0000000007b82 */ /* 0x000e240000000800 */
[----:B0-----:R-:W0:Y:S01]  /*0230*/  FCHK P0, R0, R9 ;  /* 0x0000000900007302 */ /* 0x001e220000000000 */
[----:B------:R-:W-:-:S04]  /*0240*/  FFMA R12, R0, R3, RZ ;  /* 0x00000003000c7223 */ /* 0x000fc800000000ff */
[----:B------:R-:W-:-:S04]  /*0250*/  FFMA R13, R12, -R9, R0 ;  /* 0x800000090c0d7223 */ /* 0x000fc80000000000 */
[----:B------:R-:W-:Y:S01]  /*0260*/  FFMA R3, R3, R13, R12 ;  /* 0x0000000d03037223 */ /* 0x000fe2000000000c */
[----:B0-----:R-:W-:Y:S06]  /*0270*/  @!P0 BRA `(.L_x_3) ;  /* 0x0000000000148947 */ /* 0x001fec0003800000 */
[----:B------:R-:W0:Y:S01]  /*0280*/  LDCU UR4, c[0x3][0x18] ;  /* 0x00c00300ff0477ac */ /* 0x000e220008000800 */
[----:B------:R-:W-:Y:S02]  /*0290*/  MOV R12, 0x2c0 ;  /* 0x000002c0000c7802 */ /* 0x000fe40000000f00 */
[----:B0-----:R-:W-:-:S07]  /*02a0*/  MOV R3, UR4 ;  /* 0x0000000400037c02 */ /* 0x001fce0008000f00 */
[----:B-----5:R-:W-:Y:S05]  /*02b0*/  CALL.REL.NOINC `($__internal_0_$__cuda_sm3x_div_rn_noftz_f32_slowpath) ;  /* 0x00000004001c7944 */ /* 0x020fea0003c00000 */
[----:B------:R-:W-:-:S07]  /*02c0*/  IMAD.MOV.U32 R3, RZ, RZ, R0 ;  /* 0x000000ffff037224 */ /* 0x000fce00078e0000 */
.L_x_3:
[----:B------:R-:W-:Y:S05]  /*02d0*/  BSYNC.RECONVERGENT B1 ;  /* 0x0000000000017941 */ /* 0x000fea0003800200 */
.L_x_2:
[----:B-----5:R-:W-:-:S04]  /*02e0*/  FMUL R13, R10, R10 ;  /* 0x0000000a0a0d7220 */ /* 0x020fc80000400000 */
[----:B------:R-:W-:Y:S01]  /*02f0*/  FFMA R6, R13, R3, R6 ;  /* 0x000000030d067223 */ /* 0x000fe20000000006 */
[----:B------:R-:W-:Y:S06]  /*0300*/  @!P2 BRA `(.L_x_4) ;  /* 0xfffffffc0084a947 */ /* 0x000fec000383ffff */
.L_x_1:
[----:B------:R-:W-:Y:S05]  /*0310*/  BSYNC.RECONVERGENT B0 ;  /* 0x0000000000007941 */ /* 0x000fea0003800200 */
.L_x_0:
[----:B------:R-:W0:Y:S01]  /*0320*/  SHFL.BFLY PT, R3, R6, 0x10, 0x1f ;  /* 0x0e001f0006037f89 */ /* 0x000e2200000e0000 */
[----:B------:R-:W-:Y:S01]  /*0330*/  LOP3.LUT P0, RZ, R2, 0x1f, RZ, 0xc0, !PT ;  /* 0x0000001f02ff7812 */ /* 0x000fe2000780c0ff */
[----:B------:R-:W-:Y:S01]  /*0340*/  BSSY.RECONVERGENT B0, `(.L_x_5) ;  /* 0x0000012000007945 */ /* 0x000fe20003800200 */
[----:B0-----:R-:W-:-:S05]  /*0350*/  FADD R3, R3, R6 ;  /* 0x0000000603037221 */ /* 0x001fca0000000000 */
[----:B------:R-:W0:Y:S02]  /*0360*/  SHFL.BFLY PT, R0, R3, 0x8, 0x1f ;  /* 0x0d001f0003007f89 */ /* 0x000e2400000e0000 */
[----:B0-----:R-:W-:-:S05]  /*0370*/  FADD R0, R3, R0 ;  /* 0x0000000003007221 */ /* 0x001fca0000000000 */
[----:B------:R-:W0:Y:S02]  /*0380*/  SHFL.BFLY PT, R5, R0, 0x4, 0x1f ;  /* 0x0c801f0000057f89 */ /* 0x000e2400000e0000 */
[----:B0-----:R-:W-:-:S05]  /*0390*/  FADD R5, R0, R5 ;  /* 0x0000000500057221 */ /* 0x001fca0000000000 */
[----:B------:R-:W0:Y:S02]  /*03a0*/  SHFL.BFLY PT, R4, R5, 0x2, 0x1f ;  /* 0x0c401f0005047f89 */ /* 0x000e2400000e0000 */
[----:B0-----:R-:W-:-:S05]  /*03b0*/  FADD R4, R5, R4 ;  /* 0x0000000405047221 */ /* 0x001fca0000000000 */
[----:B------:R-:W0:Y:S02]  /*03c0*/  SHFL.BFLY PT, R7, R4, 0x1, 0x1f ;  /* 0x0c201f0004077f89 */ /* 0x000e2400000e0000 */
[----:B0-----:R-:W-:Y:S01]  /*03d0*/  FADD R7, R4, R7 ;  /* 0x0000000704077221 */ /* 0x001fe20000000000 */
[----:B------:R-:W-:Y:S06]  /*03e0*/  @P0 BRA `(.L_x_6) ;  /* 0x00000000001c0947 */ /* 0x000fec0003800000 */
[----:B------:R-:W0:Y:S01]  /*03f0*/  S2R R3, SR_CgaCtaId ;  /* 0x0000000000037919 */ /* 0x000e220000008800 */
[----:B------:R-:W-:-:S04]  /*0400*/  MOV R0, 0x400 ;  /* 0x0000040000007802 */ /* 0x000fc80000000f00 */
[----:B0-----:R-:W-:-:S07]  /*0410*/  LEA R0, R3, R0, 0x18 ;  /* 0x0000000003007211 */ /* 0x001fce00078ec0ff */
.L_x_7:
[----:B------:R-:W0:Y:S02]  /*0420*/  LDS R4, [R0] ;  /* 0x0000000000047984 */ /* 0x000e240000000800 */
[----:B0-----:R-:W-:-:S05]  /*0430*/  FADD R5, R7, R4 ;  /* 0x0000000407057221 */ /* 0x001fca0000000000 */
[----:B------:R-:W0:Y:S02]  /*0440*/  ATOMS.CAST.SPIN P0, [R0], R4, R5 ;  /* 0x000000040000758d */ /* 0x000e240001800005 */
[----:B0-----:R-:W-:Y:S05]  /*0450*/  @!P0 BRA `(.L_x_7) ;  /* 0xfffffffc00f08947 */ /* 0x001fea000383ffff */
.L_x_6:
[----:B------:R-:W-:Y:S05]  /*0460*/  BSYNC.RECONVERGENT B0 ;  /* 0x0000000000007941 */ /* 0x000fea0003800200 */
.L_x_5:
[----:B------:R-:W0:Y:S08]  /*0470*/  S2UR UR5, SR_CgaCtaId ;  /* 0x00000000000579c3 */ /* 0x000e300000008800 */
[----:B------:R-:W-:Y:S06]  /*0480*/  BAR.SYNC.DEFER_BLOCKING 0x0 ;  /* 0x0000000000007b1d */ /* 0x000fec0000010000 */
[----:B------:R-:W-:-:S02]  /*0490*/  UMOV UR4, 0x400 ;  /* 0x0000040000047882 */ /* 0x000fc40000000000 */
[----:B0-----:R-:W-:Y:S01]  /*04a0*/  ULEA UR4, UR5, UR4, 0x18 ;  /* 0x0000000405047291 */ /* 0x001fe2000f8ec0ff */
[----:B------:R-:W0:Y:S08]  /*04b0*/  LDCU UR5, c[0x0][0x39c] ;  /* 0x00007380ff0577ac */ /* 0x000e300008000800 */
[----:B------:R-:W1:Y:S01]  /*04c0*/  LDS R0, [UR4] ;  /* 0x00000004ff007984 */ /* 0x000e620008000800 */
[----:B0-----:R-:W-:-:S02]  /*04d0*/  I2FP.F32.S32 R3, UR5 ;  /* 0x0000000500037c45 */ /* 0x001fc40008201400 */
[----:B------:R-:W-:Y:S02]  /*04e0*/  ISETP.GE.AND P2, PT, R2, UR5, PT ;  /* 0x0000000502007c0c */ /* 0x000fe4000bf46270 */
[----:B------:R-:W0:Y:S02]  /*04f0*/  MUFU.RCP R4, R3 ;  /* 0x0000000300047308 */ /* 0x000e240000001000 */
[----:B0-----:R-:W-:-:S04]  /*0500*/  FFMA R5, -R3, R4, 1 ;  /* 0x3f80000003057423 */ /* 0x001fc80000000104 */
[----:B------:R-:W-:Y:S02]  /*0510*/  FFMA R5, R4, R5, R4 ;  /* 0x0000000504057223 */ /* 0x000fe40000000004 */
[----:B-1----:R-:W0:Y:S02]  /*0520*/  FCHK P0, R0, R3 ;  /* 0x0000000300007302 */ /* 0x002e240000000000 */
[----:B------:R-:W-:-:S04]  /*0530*/  FFMA R4, R0, R5, RZ ;  /* 0x0000000500047223 */ /* 0x000fc800000000ff */
[----:B------:R-:W-:-:S04]  /*0540*/  FFMA R6, -R3, R4, R0 ;  /* 0x0000000403067223 */ /* 0x000fc80000000100 */
[----:B------:R-:W-:Y:S01]  /*0550*/  FFMA R4, R5, R6, R4 ;  /* 0x0000000605047223 */ /* 0x000fe20000000004 */
[----:B0-----:R-:W-:Y:S06]  /*0560*/  @!P0 BRA `(.L_x_8) ;  /* 0x00000000000c8947 */ /* 0x001fec0003800000 */
[----:B------:R-:W-:-:S07]  /*0570*/  MOV R12, 0x590 ;  /* 0x00000590000c7802 */ /* 0x000fce0000000f00 */
[----:B------:R-:W-:Y:S05]  /*0580*/  CALL.REL.NOINC `($__internal_0_$__cuda_sm3x_div_rn_noftz_f32_slowpath) ;  /* 0x0000000000687944 */ /* 0x000fea0003c00000 */
[----:B------:R-:W-:-:S07]  /*0590*/  IMAD.MOV.U32 R4, RZ, RZ, R0 ;  /* 0x000000ffff047224 */ /* 0x000fce00078e0000 */
.L_x_8:
[----:B------:R-:W0:Y:S02]  /*05a0*/  LDCU UR4, c[0x0][0x3a0] ;  /* 0x00007400ff0477ac */ /* 0x000e240008000800 */
[----:B0-----:R-:W-:Y:S01]  /*05b0*/  FADD R0, R4, UR4 ;  /* 0x0000000404007e21 */ /* 0x001fe20008000000 */
[----:B------:R-:W-:Y:S06]  /*05c0*/  @P2 EXIT ;  /* 0x000000000000294d */ /* 0x000fec0003800000 */
[C---:B------:R-:W-:Y:S01]  /*05d0*/  FSETP.GEU.AND P0, PT, |R0|.reuse, 1.175494350822287508e-38, PT ;  /* 0x008000000000780b */ /* 0x040fe20003f0e200 */
[----:B------:R-:W0:Y:S01]  /*05e0*/  LDC R19, c[0x0][0x39c] ;  /* 0x0000e700ff137b82 */ /* 0x000e220000000800 */
[----:B------:R-:W1:Y:S07]  /*05f0*/  LDCU UR4, c[0x0][0x360] ;  /* 0x00006c00ff0477ac */ /* 0x000e6e0008000800 */
[----:B------:R-:W2:Y:S04]  /*0600*/  LDC.64 R4, c[0x0][0x390] ;  /* 0x0000e400ff047b82 */ /* 0x000ea80000000a00 */
[----:B------:R-:W-:-:S04]  /*0610*/  @!P0 FMUL R0, R0, 16777216 ;  /* 0x4b80000000008820 */ /* 0x000fc80000400000 */
[----:B------:R-:W3:Y:S01]  /*0620*/  LDC.64 R6, c[0x0][0x380] ;  /* 0x0000e000ff067b82 */ /* 0x000ee20000000a00 */
[----:B------:R-:W4:Y:S07]  /*0630*/  MUFU.RSQ R3, R0 ;  /* 0x0000000000037308 */ /* 0x000f2e0000001400 */
[----:B------:R-:W0:Y:S01]  /*0640*/  LDC.64 R8, c[0x0][0x388] ;  /* 0x0000e200ff087b82 */ /* 0x000e220000000a00 */
[----:B-1--4-:R-:W-:-:S07]  /*0650*/  @!P0 FMUL R3, R3, 4096 ;  /* 0x4580000003038820 */ /* 0x012fce0000400000 */
.L_x_9:
[----:B01----:R-:W-:Y:S02]  /*0660*/  IMAD R15, R19, UR6, R2 ;  /* 0x00000006130f7c24 */ /* 0x003fe4000f8e0202 */
[----:B------:R-:W-:-:S04]  /*0670*/  IMAD.WIDE R12, R2, 0x4, R8 ;  /* 0x00000004020c7825 */ /* 0x000fc800078e0208 */
[C---:B---3--:R-:W-:Y:S02]  /*0680*/  IMAD.WIDE R10, R15.reuse, 0x4, R6 ;  /* 0x000000040f0a7825 */ /* 0x048fe400078e0206 */
[----:B------:R-:W3:Y:S04]  /*0690*/  LDG.E.CONSTANT R13, desc[UR8][R12.64] ;  /* 0x000000080c0d7981 */ /* 0x000ee8000c1e9900 */
[----:B------:R-:W4:Y:S01]  /*06a0*/  LDG.E.CONSTANT R10, desc[UR8][R10.64] ;  /* 0x000000080a0a7981 */ /* 0x000f22000c1e9900 */
[----:B--2---:R-:W-:-:S04]  /*06b0*/  IMAD.WIDE R14, R15, 0x4, R4 ;  /* 0x000000040f0e7825 */ /* 0x004fc800078e0204 */
[----:B------:R-:W-:-:S05]  /*06c0*/  VIADD R2, R2, UR4 ;  /* 0x0000000402027c36 */ /* 0x000fca0008000000 */
[----:B------:R-:W-:Y:S01]  /*06d0*/  ISETP.GE.AND P0, PT, R2, R19, PT ;  /* 0x000000130200720c */ /* 0x000fe20003f06270 */
[----:B----4-:R-:W-:-:S04]  /*06e0*/  FMUL R0, R3, R10 ;  /* 0x0000000a03007220 */ /* 0x010fc80000400000 */
[----:B---3--:R-:W-:-:S05]  /*06f0*/  FMUL R17, R0, R13 ;  /* 0x0000000d00117220 */ /* 0x008fca0000400000 */
[----:B------:R1:W-:Y:S03]  /*0700*/  STG.E desc[UR8][R14.64], R17 ;  /* 0x000000110e007986 */ /* 0x0003e6000c101908 */
[----:B------:R-:W-:Y:S05]  /*0710*/  @!P0 BRA `(.L_x_9) ;  /* 0xfffffffc00d08947 */ /* 0x000fea000383ffff */
[----:B------:R-:W-:Y:S05]  /*0720*/  EXIT ;  /* 0x000000000000794d */ /* 0x000fea0003800000 */
        .weak           $__internal_0_$__cuda_sm3x_div_rn_noftz_f32_slowpath
        .type           $__internal_0_$__cuda_sm3x_div_rn_noftz_f32_slowpath,@function
        .size           $__internal_0_$__cuda_sm3x_div_rn_noftz_f32_slowpath,(.L_x_99 - $__internal_0_$__cuda_sm3x_div_rn_noftz_f32_slowpath)
$__internal_0_$__cuda_sm3x_div_rn_noftz_f32_slowpath:
[----:B------:R-:W-:Y:S01]  /*0730*/  SHF.R.U32.HI R14, RZ, 0x17, R3 ;  /* 0x00000017ff0e7819 */ /* 0x000fe20000011603 */
[----:B------:R-:W-:Y:S01]  /*0740*/  BSSY.RECONVERGENT B2, `(.L_x_10) ;  /* 0x0000062000027945 */ /* 0x000fe20003800200 */
[----:B------:R-:W-:Y:S02]  /*0750*/  SHF.R.U32.HI R13, RZ, 0x17, R0 ;  /* 0x00000017ff0d7819 */ /* 0x000fe40000011600 */
[----:B------:R-:W-:Y:S02]  /*0760*/  LOP3.LUT R14, R14, 0xff, RZ, 0xc0, !PT ;  /* 0x000000ff0e0e7812 */ /* 0x000fe400078ec0ff */
[----:B------:R-:W-:Y:S02]  /*0770*/  LOP3.LUT R15, R13, 0xff, RZ, 0xc0, !PT ;  /* 0x000000ff0d0f7812 */ /* 0x000fe400078ec0ff */
[----:B------:R-:W-:-:S03]  /*0780*/  IADD3 R17, PT, PT, R14, -0x1, RZ ;  /* 0xffffffff0e117810 */ /* 0x000fc60007ffe0ff */
[----:B------:R-:W-:Y:S01]  /*0790*/  VIADD R16, R15, 0xffffffff ;  /* 0xffffffff0f107836 */ /* 0x000fe20000000000 */
[----:B------:R-:W-:-:S04]  /*07a0*/  ISETP.GT.U32.AND P0, PT, R17, 0xfd, PT ;  /* 0x000000fd1100780c */ /* 0x000fc80003f04070 */
[----:B------:R-:W-:-:S13]  /*07b0*/  ISETP.GT.U32.OR P0, PT, R16, 0xfd, P0 ;  /* 0x000000fd1000780c */ /* 0x000fda0000704470 */
[----:B------:R-:W-:Y:S01]  /*07c0*/  @!P0 IMAD.MOV.U32 R13, RZ, RZ, RZ ;  /* 0x000000ffff0d8224 */ /* 0x000fe200078e00ff */
[----:B------:R-:W-:Y:S06]  /*07d0*/  @!P0 BRA `(.L_x_11) ;  /* 0x00000000005c8947 */ /* 0x000fec0003800000 */
[----:B------:R-:W-:Y:S02]  /*07e0*/  FSETP.GTU.FTZ.AND P0, PT, |R0|, +INF , PT ;  /* 0x7f8000000000780b */ /* 0x000fe40003f1c200 */
[----:B------:R-:W-:-:S04]  /*07f0*/  FSETP.GTU.FTZ.AND P1, PT, |R3|, +INF , PT ;  /* 0x7f8000000300780b */ /* 0x000fc80003f3c200 */
[----:B------:R-:W-:-:S13]  /*0800*/  PLOP3.LUT P0, PT, P0, P1, PT, 0xf8, 0x8f ;  /* 0x00000000008f781c */ /* 0x000fda0000703f70 */
[----:B------:R-:W-:Y:S05]  /*0810*/  @P0 BRA `(.L_x_12) ;  /* 0x00000004004c0947 */ /* 0x000fea0003800000 */
[----:B------:R-:W-:-:S13]  /*0820*/  LOP3.LUT P0, RZ, R3, 0x7fffffff, R0, 0xc8, !PT ;  /* 0x7fffffff03ff7812 */ /* 0x000fda000780c800 */
[----:B------:R-:W-:Y:S05]  /*0830*/  @!P0 BRA `(.L_x_13) ;  /* 0x00000004003c8947 */ /* 0x000fea0003800000 */
[C---:B------:R-:W-:Y:S02]  /*0840*/  FSETP.NEU.FTZ.AND P3, PT, |R0|.reuse, +INF , PT ;  /* 0x7f8000000000780b */ /* 0x040fe40003f7d200 */
[----:B------:R-:W-:Y:S02]  /*0850*/  FSETP.NEU.FTZ.AND P1, PT, |R3|, +INF , PT ;  /* 0x7f8000000300780b */ /* 0x000fe40003f3d200 */
[----:B------:R-:W-:-:S11]  /*0860*/  FSETP.NEU.FTZ.AND P0, PT, |R0|, +INF , PT ;  /* 0x7f8000000000780b */ /* 0x000fd60003f1d200 */
[----:B------:R-:W-:Y:S05]  /*0870*/  @!P1 BRA !P3, `(.L_x_13) ;  /* 0x00000004002c9947 */ /* 0x000fea0005800000 */
[----:B------:R-:W-:-:S04]  /*0880*/  LOP3.LUT P3, RZ, R0, 0x7fffffff, RZ, 0xc0, !PT ;  /* 0x7fffffff00ff7812 */ /* 0x000fc8000786c0ff */
[----:B------:R-:W-:-:S13]  /*0890*/  PLOP3.LUT P1, PT, P1, P3, PT, 0x2f, 0xf2 ;  /* 0x0000000000f2781c */ /* 0x000fda0000f26577 */
[----:B------:R-:W-:Y:S05]  /*08a0*/  @P1 BRA `(.L_x_14) ;  /* 0x0000000400181947 */ /* 0x000fea0003800000 */
[----:B------:R-:W-:-:S04]  /*08b0*/  LOP3.LUT P1, RZ, R3, 0x7fffffff, RZ, 0xc0, !PT ;  /* 0x7fffffff03ff7812 */ /* 0x000fc8000782c0ff */
[----:B------:R-:W-:-:S13]  /*08c0*/  PLOP3.LUT P0, PT, P0, P1, PT, 0x2f, 0xf2 ;  /* 0x0000000000f2781c */ /* 0x000fda0000702577 */
[----:B------:R-:W-:Y:S05]  /*08d0*/  @P0 BRA `(.L_x_15) ;  /* 0x0000000400000947 */ /* 0x000fea0003800000 */
[----:B------:R-:W-:Y:S02]  /*08e0*/  ISETP.GE.AND P0, PT, R16, RZ, PT ;  /* 0x000000ff1000720c */ /* 0x000fe40003f06270 */
[----:B------:R-:W-:-:S11]  /*08f0*/  ISETP.GE.AND P1, PT, R17, RZ, PT ;  /* 0x000000ff1100720c */ /* 0x000fd60003f26270 */
[----:B------:R-:W-:Y:S01]  /*0900*/  @P0 IMAD.MOV.U32 R13, RZ, RZ, RZ ;  /* 0x000000ffff0d0224 */ /* 0x000fe200078e00ff */
[----:B------:R-:W-:Y:S01]  /*0910*/  @!P0 MOV R13, 0xffffffc0 ;  /* 0xffffffc0000d8802 */ /* 0x000fe20000000f00 */
[----:B------:R-:W-:Y:S01]  /*0920*/  @!P0 FFMA R0, R0, 1.84467440737095516160e+19, RZ ;  /* 0x5f80000000008823 */ /* 0x000fe200000000ff */
[----:B------:R-:W-:-:S03]  /*0930*/  @!P1 FFMA R3, R3, 1.84467440737095516160e+19, RZ ;  /* 0x5f80000003039823 */ /* 0x000fc600000000ff */
[----:B------:R-:W-:-:S07]  /*0940*/  @!P1 VIADD R13, R13, 0x40 ;  /* 0x000000400d0d9836 */ /* 0x000fce0000000000 */
.L_x_11:
[----:B------:R-:W-:Y:S01]  /*0950*/  LEA R16, R14, 0xc0800000, 0x17 ;  /* 0xc08000000e107811 */ /* 0x000fe200078eb8ff */
[----:B------:R-:W-:Y:S01]  /*0960*/  VIADD R15, R15, 0xffffff81 ;  /* 0xffffff810f0f7836 */ /* 0x000fe20000000000 */
[----:B------:R-:W-:Y:S03]  /*0970*/  BSSY.RECONVERGENT B3, `(.L_x_16) ;  /* 0x0000035000037945 */ /* 0x000fe60003800200 */
[----:B------:R-:W-:Y:S02]  /*0980*/  IMAD.IADD R16, R3, 0x1, -R16 ;  /* 0x0000000103107824 */ /* 0x000fe400078e0a10 */
[C---:B------:R-:W-:Y:S02]  /*0990*/  IMAD R0, R15.reuse, -0x800000, R0 ;  /* 0xff8000000f007824 */ /* 0x040fe400078e0200 */
[----:B------:R0:W1:Y:S01]  /*09a0*/  MUFU.RCP R3, R16 ;  /* 0x0000001000037308 */ /* 0x0000620000001000 */
[----:B------:R-:W-:Y:S01]  /*09b0*/  FADD.FTZ R17, -R16, -RZ ;  /* 0x800000ff10117221 */ /* 0x000fe20000010100 */
[----:B0-----:R-:W-:-:S04]  /*09c0*/  IADD3 R16, PT, PT, R15, 0x7f, -R14 ;  /* 0x0000007f0f107810 */ /* 0x001fc80007ffe80e */
[----:B------:R-:W-:Y:S01]  /*09d0*/  IADD3 R13, PT, PT, R16, R13, RZ ;  /* 0x0000000d100d7210 */ /* 0x000fe20007ffe0ff */
[----:B-1----:R-:W-:-:S04]  /*09e0*/  FFMA R18, R3, R17, 1 ;  /* 0x3f80000003127423 */ /* 0x002fc80000000011 */
[----:B------:R-:W-:-:S04]  /*09f0*/  FFMA R3, R3, R18, R3 ;  /* 0x0000001203037223 */ /* 0x000fc80000000003 */
[----:B------:R-:W-:-:S04]  /*0a00*/  FFMA R18, R0, R3, RZ ;  /* 0x0000000300127223 */ /* 0x000fc800000000ff */
[----:B------:R-:W-:-:S04]  /*0a10*/  FFMA R19, R17, R18, R0 ;  /* 0x0000001211137223 */ /* 0x000fc80000000000 */
[----:B------:R-:W-:-:S04]  /*0a20*/  FFMA R18, R3, R19, R18 ;  /* 0x0000001303127223 */ /* 0x000fc80000000012 */
[----:B------:R-:W-:-:S04]  /*0a30*/  FFMA R17, R17, R18, R0 ;  /* 0x0000001211117223 */ /* 0x000fc80000000000 */
[----:B------:R-:W-:-:S05]  /*0a40*/  FFMA R0, R3, R17, R18 ;  /* 0x0000001103007223 */ /* 0x000fca0000000012 */
[----:B------:R-:W-:-:S04]  /*0a50*/  SHF.R.U32.HI R14, RZ, 0x17, R0 ;  /* 0x00000017ff0e7819 */ /* 0x000fc80000011600 */
[----:B------:R-:W-:-:S05]  /*0a60*/  LOP3.LUT R14, R14, 0xff, RZ, 0xc0, !PT ;  /* 0x000000ff0e0e7812 */ /* 0x000fca00078ec0ff */
[----:B------:R-:W-:-:S04]  /*0a70*/  IMAD.IADD R19, R14, 0x1, R13 ;  /* 0x000000010e137824 */ /* 0x000fc800078e020d */
[----:B------:R-:W-:-:S05]  /*0a80*/  VIADD R14, R19, 0xffffffff ;  /* 0xffffffff130e7836 */ /* 0x000fca0000000000 */
[----:B------:R-:W-:-:S13]  /*0a90*/  ISETP.GE.U32.AND P0, PT, R14, 0xfe, PT ;  /* 0x000000fe0e00780c */ /* 0x000fda0003f06070 */
[----:B------:R-:W-:Y:S05]  /*0aa0*/  @!P0 BRA `(.L_x_17) ;  /* 0x0000000000808947 */ /* 0x000fea0003800000 */
[----:B------:R-:W-:-:S13]  /*0ab0*/  ISETP.GT.AND P0, PT, R19, 0xfe, PT ;  /* 0x000000fe1300780c */ /* 0x000fda0003f04270 */
[----:B------:R-:W-:Y:S05]  /*0ac0*/  @P0 BRA `(.L_x_18) ;  /* 0x00000000006c0947 */ /* 0x000fea0003800000 */
[----:B------:R-:W-:-:S13]  /*0ad0*/  ISETP.GE.AND P0, PT, R19, 0x1, PT ;  /* 0x000000011300780c */ /* 0x000fda0003f06270 */
[----:B------:R-:W-:Y:S05]  /*0ae0*/  @P0 BRA `(.L_x_19) ;  /* 0x0000000000740947 */ /* 0x000fea0003800000 */
[----:B------:R-:W-:Y:S02]  /*0af0*/  ISETP.GE.AND P0, PT, R19, -0x18, PT ;  /* 0xffffffe81300780c */ /* 0x000fe40003f06270 */
[----:B------:R-:W-:-:S11]  /*0b00*/  LOP3.LUT R0, R0, 0x80000000, RZ, 0xc0, !PT ;  /* 0x8000000000007812 */ /* 0x000fd600078ec0ff */
[----:B------:R-:W-:Y:S05]  /*0b10*/  @!P0 BRA `(.L_x_19) ;  /* 0x0000000000688947 */ /* 0x000fea0003800000 */
[-CC-:B------:R-:W-:Y:S01]  /*0b20*/  FFMA.RZ R13, R3, R17.reuse, R18.reuse ;  /* 0x00000011030d7223 */ /* 0x180fe2000000c012 */
[----:B------:R-:W-:Y:S01]  /*0b30*/  IADD3 R16, PT, PT, R19, 0x20, RZ ;  /* 0x0000002013107810 */ /* 0x000fe20007ffe0ff */
[-CC-:B------:R-:W-:Y:S01]  /*0b40*/  FFMA.RM R14, R3, R17.reuse, R18.reuse ;  /* 0x00000011030e7223 */ /* 0x180fe20000004012 */
[----:B------:R-:W-:Y:S02]  /*0b50*/  ISETP.NE.AND P3, PT, R19, RZ, PT ;  /* 0x000000ff1300720c */ /* 0x000fe40003f65270 */
[----:B------:R-:W-:Y:S01]  /*0b60*/  LOP3.LUT R15, R13, 0x7fffff, RZ, 0xc0, !PT ;  /* 0x007fffff0d0f7812 */ /* 0x000fe200078ec0ff */
[----:B------:R-:W-:Y:S01]  /*0b70*/  FFMA.RP R13, R3, R17, R18 ;  /* 0x00000011030d7223 */ /* 0x000fe20000008012 */
[----:B------:R-:W-:Y:S01]  /*0b80*/  IMAD.MOV R3, RZ, RZ, -R19 ;  /* 0x000000ffff037224 */ /* 0x000fe200078e0a13 */
[----:B------:R-:W-:Y:S02]  /*0b90*/  ISETP.NE.AND P1, PT, R19, RZ, PT ;  /* 0x000000ff1300720c */ /* 0x000fe40003f25270 */
[----:B------:R-:W-:-:S02]  /*0ba0*/  LOP3.LUT R15, R15, 0x800000, RZ, 0xfc, !PT ;  /* 0x008000000f0f7812 */ /* 0x000fc400078efcff */
[----:B------:R-:W-:Y:S02]  /*0bb0*/  FSETP.NEU.FTZ.AND P0, PT, R13, R14, PT ;  /* 0x0000000e0d00720b */ /* 0x000fe40003f1d000 */
[----:B------:R-:W-:Y:S02]  /*0bc0*/  SHF.L.U32 R16, R15, R16, RZ ;  /* 0x000000100f107219 */ /* 0x000fe400000006ff */
[----:B------:R-:W-:Y:S02]  /*0bd0*/  SEL R14, R3, RZ, P3 ;  /* 0x000000ff030e7207 */ /* 0x000fe40001800000 */
[----:B------:R-:W-:Y:S02]  /*0be0*/  ISETP.NE.AND P1, PT, R16, RZ, P1 ;  /* 0x000000ff1000720c */ /* 0x000fe40000f25270 */
[----:B------:R-:W-:Y:S02]  /*0bf0*/  SHF.R.U32.HI R14, RZ, R14, R15 ;  /* 0x0000000eff0e7219 */ /* 0x000fe4000001160f */
[----:B------:R-:W-:-:S02]  /*0c00*/  PLOP3.LUT P0, PT, P0, P1, PT, 0xf8, 0x8f ;  /* 0x00000000008f781c */ /* 0x000fc40000703f70 */
[----:B------:R-:W-:Y:S02]  /*0c10*/  SHF.R.U32.HI R16, RZ, 0x1, R14 ;  /* 0x00000001ff107819 */ /* 0x000fe4000001160e */
[----:B------:R-:W-:-:S04]  /*0c20*/  SEL R3, RZ, 0x1, !P0 ;  /* 0x00000001ff037807 */ /* 0x000fc80004000000 */
[----:B------:R-:W-:-:S04]  /*0c30*/  LOP3.LUT R3, R3, 0x1, R16, 0xf8, !PT ;  /* 0x0000000103037812 */ /* 0x000fc800078ef810 */
[----:B------:R-:W-:-:S05]  /*0c40*/  LOP3.LUT R3, R3, R14, RZ, 0xc0, !PT ;  /* 0x0000000e03037212 */ /* 0x000fca00078ec0ff */
[----:B------:R-:W-:-:S05]  /*0c50*/  IMAD.IADD R3, R16, 0x1, R3 ;  /* 0x0000000110037824 */ /* 0x000fca00078e0203 */
[----:B------:R-:W-:Y:S01]  /*0c60*/  LOP3.LUT R0, R3, R0, RZ, 0xfc, !PT ;  /* 0x0000000003007212 */ /* 0x000fe200078efcff */
[----:B------:R-:W-:Y:S06]  /*0c70*/  BRA `(.L_x_19) ;  /* 0x0000000000107947 */ /* 0x000fec0003800000 */
.L_x_18:
[----:B------:R-:W-:-:S04]  /*0c80*/  LOP3.LUT R0, R0, 0x80000000, RZ, 0xc0, !PT ;  /* 0x8000000000007812 */ /* 0x000fc800078ec0ff */
[----:B------:R-:W-:Y:S01]  /*0c90*/  LOP3.LUT R0, R0, 0x7f800000, RZ, 0xfc, !PT ;  /* 0x7f80000000007812 */ /* 0x000fe200078efcff */
[----:B------:R-:W-:Y:S06]  /*0ca0*/  BRA `(.L_x_19) ;  /* 0x0000000000047947 */ /* 0x000fec0003800000 */
.L_x_17:
[----:B------:R-:W-:-:S07]  /*0cb0*/  LEA R0, R13, R0, 0x17 ;  /* 0x000000000d007211 */ /* 0x000fce00078eb8ff */
.L_x_19:
[----:B------:R-:W-:Y:S05]  /*0cc0*/  BSYNC.RECONVERGENT B3 ;  /* 0x0000000000037941 */ /* 0x000fea0003800200 */
.L_x_16:
[----:B------:R-:W-:Y:S05]  /*0cd0*/  BRA `(.L_x_20) ;  /* 0x0000000000207947 */ /* 0x000fea0003800000 */
.L_x_15:
[----:B------:R-:W-:-:S04]  /*0ce0*/  LOP3.LUT R0, R3, 0x80000000, R0, 0x48, !PT ;  /* 0x8000000003007812 */ /* 0x000fc800078e4800 */
[----:B------:R-:W-:Y:S01]  /*0cf0*/  LOP3.LUT R0, R0, 0x7f800000, RZ, 0xfc, !PT ;  /* 0x7f80000000007812 */ /* 0x000fe200078efcff */
[----:B------:R-:W-:Y:S06]  /*0d00*/  BRA `(.L_x_20) ;  /* 0x0000000000147947 */ /* 0x000fec0003800000 */
.L_x_14:
[----:B------:R-:W-:Y:S01]  /*0d10*/  LOP3.LUT R0, R3, 0x80000000, R0, 0x48, !PT ;  /* 0x8000000003007812 */ /* 0x000fe200078e4800 */
[----:B------:R-:W-:Y:S06]  /*0d20*/  BRA `(.L_x_20) ;  /* 0x00000000000c7947 */ /* 0x000fec0003800000 */
.L_x_13:
[----:B------:R-:W0:Y:S01]  /*0d30*/  MUFU.RSQ R0, -QNAN ;  /* 0xffc0000000007908 */ /* 0x000e220000001400 */
[----:B------:R-:W-:Y:S05]  /*0d40*/  BRA `(.L_x_20) ;  /* 0x0000000000047947 */ /* 0x000fea0003800000 */
.L_x_12:
[----:B------:R-:W-:-:S07]  /*0d50*/  FADD.FTZ R0, R0, R3 ;  /* 0x0000000300007221 */ /* 0x000fce0000010000 */
.L_x_20:
[----:B------:R-:W-:Y:S05]  /*0d60*/  BSYNC.RECONVERGENT B2 ;  /* 0x0000000000027941 */ /* 0x000fea0003800200 */
.L_x_10:
[----:B------:R-:W-:-:S04]  /*0d70*/  IMAD.MOV.U32 R13, RZ, RZ, 0x0 ;  /* 0x00000000ff0d7424 */ /* 0x000fc800078e00ff */
[----:B0-----:R-:W-:Y:S05]  /*0d80*/  RET.REL.NODEC R12 `(_Z18rmsnorm_phi_kernelPKfS0_Pfiif) ;  /* 0xfffffff00c9c7950 */ /* 0x001fea0003c3ffff */
.L_x_21:
[----:B------:R-:W-:-:S00]  /*0d90*/  BRA `(.L_x_21) ;  /* 0xfffffffc00fc7947 */ /* 0x000fc0000383ffff */
[----:B------:R-:W-:-:S00]  /*0da0*/  NOP ;  /* 0x0000000000007918 */ /* 0x000fc00000000000 */
        /* <DEDUP_REMOVED lines=13> */
.L_x_99:


//--------------------- .text._Z23holographic_fold_kernelPKfS0_Pfii --------------------------
	.section	.text._Z23holographic_fold_kernelPKfS0_Pfii,"ax",@progbits
	.align	128
        .global         _Z23holographic_fold_kernelPKfS0_Pfii
        .type           _Z23holographic_fold_kernelPKfS0_Pfii,@function
        .size           _Z23holographic_fold_kernelPKfS0_Pfii,(.L_x_106 - _Z23holographic_fold_kernelPKfS0_Pfii)
        .other          _Z23holographic_fold_kernelPKfS0_Pfii,@"STO_CUDA_ENTRY STV_DEFAULT"
_Z23holographic_fold_kernelPKfS0_Pfii:
.text._Z23holographic_fold_kernelPKfS0_Pfii:
[----:B------:R-:W-:Y:S01]  /*0000*/  LDC R1, c[0x0][0x37c] ;  /* 0x0000df00ff017b82 */ /* 0x000fe20000000800 */
[----:B------:R-:W0:Y:S07]  /*0010*/  S2R R2, SR_TID.X ;  /* 0x0000000000027919 */ /* 0x000e2e0000002100 */
[----:B------:R-:W0:Y:S08]  /*0020*/  S2UR UR5, SR_CTAID.Y ;  /* 0x00000000000579c3 */ /* 0x000e300000002600 */
[----:B------:R-:W0:Y:S08]  /*0030*/  LDC R3, c[0x0][0x360] ;  /* 0x0000d800ff037b82 */ /* 0x000e300000000800 */
[----:B------:R-:W1:Y:S08]  /*0040*/  LDC.64 R4, c[0x0][0x398] ;  /* 0x0000e600ff047b82 */ /* 0x000e700000000a00 */
[----:B------:R-:W2:Y:S01]  /*0050*/  S2UR UR4, SR_CTAID.X ;  /* 0x00000000000479c3 */ /* 0x000ea20000002500 */
[----:B0-----:R-:W-:-:S05]  /*0060*/  IMAD R2, R3, UR5, R2 ;  /* 0x0000000503027c24 */ /* 0x001fca000f8e0202 */
[----:B-1----:R-:W-:-:S04]  /*0070*/  ISETP.GE.AND P0, PT, R2, R5, PT ;  /* 0x000000050200720c */ /* 0x002fc80003f06270 */
[----:B--2---:R-:W-:-:S13]  /*0080*/  ISETP.LE.OR P0, PT, R4, UR4, P0 ;  /* 0x0000000404007c0c */ /* 0x004fda0008703670 */
[----:B------:R-:W-:Y:S05]  /*0090*/  @P0 EXIT ;  /* 0x000000000000094d */ /* 0x000fea0003800000 */
[----:B------:R-:W0:Y:S01]  /*00a0*/  LDC.64 R6, c[0x0][0x380] ;  /* 0x0000e000ff067b82 */ /* 0x000e220000000a00 */
[----:B------:R-:W1:Y:S01]  /*00b0*/  LDCU.64 UR6, c[0x0][0x358] ;  /* 0x00006b00ff0677ac */ /* 0x000e620008000a00 */
[----:B------:R-:W-:-:S06]  /*00c0*/  IMAD R2, R5, UR4, R2 ;  /* 0x0000000405027c24 */ /* 0x000fcc000f8e0202 */
[----:B------:R-:W2:Y:S01]  /*00d0*/  LDC.64 R8, c[0x0][0x388] ;  /* 0x0000e200ff087b82 */ /* 0x000ea20000000a00 */
[----:B0-----:R-:W-:-:S06]  /*00e0*/  IMAD.WIDE.U32 R6, R2, 0x4, R6 ;  /* 0x0000000402067825 */ /* 0x001fcc00078e0006 */
[----:B-1----:R-:W3:Y:S01]  /*00f0*/  LDG.E.CONSTANT R6, desc[UR6][R6.64] ;  /* 0x0000000606067981 */ /* 0x002ee2000c1e9900 */
[----:B--2---:R-:W-:-:S06]  /*0100*/  IMAD.WIDE.U32 R8, R2, 0x4, R8 ;  /* 0x0000000402087825 */ /* 0x004fcc00078e0008 */
[----:B------:R-:W3:Y:S01]  /*0110*/  LDG.E.CONSTANT R9, desc[UR6][R8.64] ;  /* 0x0000000608097981 */ /* 0x000ee2000c1e9900 */
[----:B------:R-:W-:Y:S01]  /*0120*/  BSSY.RECONVERGENT B0, `(.L_x_22) ;  /* 0x000006c000007945 */ /* 0x000fe20003800200 */
[----:B---3--:R-:W-:-:S04]  /*0130*/  FADD R0, R6, R9 ;  /* 0x0000000906007221 */ /* 0x008fc80000000000 */
[----:B------:R-:W-:-:S04]  /*0140*/  FMUL R4, R0, 0.63661974668502807617 ;  /* 0x3f22f98300047820 */ /* 0x000fc80000400000 */
[----:B------:R-:W0:Y:S01]  /*0150*/  F2I.NTZ R17, R4 ;  /* 0x0000000400117305 */ /* 0x000e220000203100 */
[----:B------:R-:W-:Y:S01]  /*0160*/  FSETP.GE.AND P0, PT, |R0|, 105615, PT ;  /* 0x47ce47800000780b */ /* 0x000fe20003f06200 */
[----:B------:R-:W-:Y:S01]  /*0170*/  FADD R5, R6, -R9 ;  /* 0x8000000906057221 */ /* 0x000fe20000000000 */
[----:B0-----:R-:W-:-:S05]  /*0180*/  I2FP.F32.S32 R11, R17 ;  /* 0x00000011000b7245 */ /* 0x001fca0000201400 */
[----:B------:R-:W-:-:S04]  /*0190*/  FFMA R10, R11, -1.5707962512969970703, R0 ;  /* 0xbfc90fda0b0a7823 */ /* 0x000fc80000000000 */
[----:B------:R-:W-:Y:S01]  /*01a0*/  FFMA R10, R11, -7.5497894158615963534e-08, R10 ;  /* 0xb3a221680b0a7823 */ /* 0x000fe2000000000a */
[----:B------:R-:W-:-:S03]  /*01b0*/  FADD R3, |R5|, -RZ ;  /* 0x800000ff05037221 */ /* 0x000fc60000000200 */
[----:B------:R-:W-:Y:S01]  /*01c0*/  FFMA R10, R11, -5.3903029534742383927e-15, R10 ;  /* 0xa7c234c50b0a7823 */ /* 0x000fe2000000000a */
[----:B------:R-:W-:Y:S06]  /*01d0*/  @!P0 BRA `(.L_x_23) ;  /* 0x0000000400808947 */ /* 0x000fec0003800000 */
[----:B------:R-:W-:-:S13]  /*01e0*/  FSETP.NEU.AND P0, PT, |R0|, +INF , PT ;  /* 0x7f8000000000780b */ /* 0x000fda0003f0d200 */
[----:B------:R-:W-:Y:S01]  /*01f0*/  @!P0 FMUL R10, RZ, R0 ;  /* 0x00000000ff0a8220 */ /* 0x000fe20000400000 */
[----:B------:R-:W-:Y:S01]  /*0200*/  @!P0 IMAD.MOV.U32 R17, RZ, RZ, RZ ;  /* 0x000000ffff118224 */ /* 0x000fe200078e00ff */
[----:B------:R-:W-:Y:S06]  /*0210*/  @!P0 BRA `(.L_x_23) ;  /* 0x0000000400708947 */ /* 0x000fec0003800000 */
[----:B------:R-:W-:Y:S01]  /*0220*/  IMAD.SHL.U32 R4, R0, 0x100, RZ ;  /* 0x0000010000047824 */ /* 0x000fe200078e00ff */
[----:B------:R-:W0:Y:S01]  /*0230*/  LDCU.64 UR8, c[0x4][URZ] ;  /* 0x01000000ff0877ac */ /* 0x000e220008000a00 */
[----:B------:R-:W-:Y:S02]  /*0240*/  IMAD.MOV.U32 R6, RZ, RZ, RZ ;  /* 0x000000ffff067224 */ /* 0x000fe400078e00ff */
[----:B------:R-:W-:Y:S01]  /*0250*/  IMAD.MOV.U32 R17, RZ, RZ, RZ ;  /* 0x000000ffff117224 */ /* 0x000fe200078e00ff */
[----:B------:R-:W-:Y:S01]  /*0260*/  LOP3.LUT R7, R4, 0x80000000, RZ, 0xfc, !PT ;  /* 0x8000000004077812 */ /* 0x000fe200078efcff */
[----:B------:R-:W-:Y:S01]  /*0270*/  UMOV UR5, URZ ;  /* 0x000000ff00057c82 */ /* 0x000fe20008000000 */
[----:B------:R-:W-:-:S05]  /*0280*/  UMOV UR4, URZ ;  /* 0x000000ff00047c82 */ /* 0x000fca0008000000 */
.L_x_24:
[----:B0-----:R-:W-:Y:S01]  /*0290*/  IMAD.U32 R10, RZ, RZ, UR8 ;  /* 0x00000008ff0a7e24 */ /* 0x001fe2000f8e00ff */
[----:B------:R-:W-:-:S05]  /*02a0*/  MOV R11, UR9 ;  /* 0x00000009000b7c02 */ /* 0x000fca0008000f00 */
[----:B------:R-:W2:Y:S01]  /*02b0*/  LDG.E.CONSTANT R8, desc[UR6][R10.64] ;  /* 0x000000060a087981 */ /* 0x000ea2000c1e9900 */
[----:B------:R-:W-:Y:S01]  /*02c0*/  UIADD3 UR4, UPT, UPT, UR4, 0x1, URZ ;  /* 0x0000000104047890 */ /* 0x000fe2000fffe0ff */
[C---:B------:R-:W-:Y:S01]  /*02d0*/  ISETP.EQ.AND P0, PT, R17.reuse, RZ, PT ;  /* 0x000000ff1100720c */ /* 0x040fe20003f02270 */
[----:B------:R-:W-:Y:S01]  /*02e0*/  UIADD3 UR8, UP1, UPT, UR8, 0x4, URZ ;  /* 0x0000000408087890 */ /* 0x000fe2000ff3e0ff */
[C---:B------:R-:W-:Y:S01]  /*02f0*/  ISETP.EQ.AND P1, PT, R17.reuse, 0x4, PT ;  /* 0x000000041100780c */ /* 0x040fe20003f22270 */
[----:B------:R-:W-:Y:S01]  /*0300*/  UISETP.NE.AND UP0, UPT, UR4, 0x6, UPT ;  /* 0x000000060400788c */ /* 0x000fe2000bf05270 */
[C---:B------:R-:W-:Y:S01]  /*0310*/  ISETP.EQ.AND P2, PT, R17.reuse, 0x8, PT ;  /* 0x000000081100780c */ /* 0x040fe20003f42270 */
[----:B------:R-:W-:Y:S01]  /*0320*/  UIADD3.X UR9, UPT, UPT, URZ, UR9, URZ, UP1, !UPT ;  /* 0x00000009ff097290 */ /* 0x000fe20008ffe4ff */
[C---:B------:R-:W-:Y:S02]  /*0330*/  ISETP.EQ.AND P3, PT, R17.reuse, 0xc, PT ;  /* 0x0000000c1100780c */ /* 0x040fe40003f62270 */
[----:B------:R-:W-:-:S02]  /*0340*/  ISETP.EQ.AND P4, PT, R17, 0x10, PT ;  /* 0x000000101100780c */ /* 0x000fc40003f82270 */
[C---:B------:R-:W-:Y:S01]  /*0350*/  ISETP.EQ.AND P5, PT, R17.reuse, 0x14, PT ;  /* 0x000000141100780c */ /* 0x040fe20003fa2270 */
[----:B------:R-:W-:Y:S02]  /*0360*/  VIADD R17, R17, 0x4 ;  /* 0x0000000411117836 */ /* 0x000fe40000000000 */
[----:B--2---:R-:W-:-:S03]  /*0370*/  IMAD.WIDE.U32 R8, R8, R7, RZ ;  /* 0x0000000708087225 */ /* 0x004fc600078e00ff */
[----:B------:R-:W-:-:S04]  /*0380*/  IADD3 R8, P6, PT, R8, R6, RZ ;  /* 0x0000000608087210 */ /* 0x000fc80007fde0ff */
[----:B------:R-:W-:Y:S01]  /*0390*/  IADD3.X R6, PT, PT, R9, UR5, RZ, P6, !PT ;  /* 0x0000000509067c10 */ /* 0x000fe2000b7fe4ff */
[--C-:B------:R-:W-:Y:S02]  /*03a0*/  @P0 IMAD.MOV.U32 R4, RZ, RZ, R8.reuse ;  /* 0x000000ffff040224 */ /* 0x100fe400078e0008 */
[----:B------:R-:W-:Y:S01]  /*03b0*/  @P5 MOV R16, R8 ;  /* 0x0000000800105202 */ /* 0x000fe20000000f00 */
[--C-:B------:R-:W-:Y:S02]  /*03c0*/  @P1 IMAD.MOV.U32 R12, RZ, RZ, R8.reuse ;  /* 0x000000ffff0c1224 */ /* 0x100fe400078e0008 */
[--C-:B------:R-:W-:Y:S02]  /*03d0*/  @P2 IMAD.MOV.U32 R13, RZ, RZ, R8.reuse ;  /* 0x000000ffff0d2224 */ /* 0x100fe400078e0008 */
[--C-:B------:R-:W-:Y:S02]  /*03e0*/  @P3 IMAD.MOV.U32 R14, RZ, RZ, R8.reuse ;  /* 0x000000ffff0e3224 */ /* 0x100fe400078e0008 */
[----:B------:R-:W-:Y:S01]  /*03f0*/  @P4 IMAD.MOV.U32 R15, RZ, RZ, R8 ;  /* 0x000000ffff0f4224 */ /* 0x000fe200078e0008 */
[----:B------:R-:W-:Y:S06]  /*0400*/  BRA.U UP0, `(.L_x_24) ;  /* 0xfffffffd00a07547 */ /* 0x000fec000b83ffff */
[----:B------:R-:W-:Y:S01]  /*0410*/  SHF.R.U32.HI R7, RZ, 0x17, R0 ;  /* 0x00000017ff077819 */ /* 0x000fe20000011600 */
[----:B------:R-:W-:Y:S03]  /*0420*/  BSSY.RECONVERGENT B1, `(.L_x_25) ;  /* 0x0000029000017945 */ /* 0x000fe60003800200 */
[C---:B------:R-:W-:Y:S02]  /*0430*/  LOP3.LUT R8, R7.reuse, 0xe0, RZ, 0xc0, !PT ;  /* 0x000000e007087812 */ /* 0x040fe400078ec0ff */
[----:B------:R-:W-:-:S03]  /*0440*/  LOP3.LUT P6, RZ, R7, 0x1f, RZ, 0xc0, !PT ;  /* 0x0000001f07ff7812 */ /* 0x000fc600078cc0ff */
[----:B------:R-:W-:-:S05]  /*0450*/  VIADD R8, R8, 0xffffff80 ;  /* 0xffffff8008087836 */ /* 0x000fca0000000000 */
[----:B------:R-:W-:-:S05]  /*0460*/  SHF.R.U32.HI R8, RZ, 0x5, R8 ;  /* 0x00000005ff087819 */ /* 0x000fca0000011608 */
[----:B------:R-:W-:-:S05]  /*0470*/  IMAD.U32 R11, R8, -0x4, RZ ;  /* 0xfffffffc080b7824 */ /* 0x000fca00078e00ff */
[C---:B------:R-:W-:Y:S02]  /*0480*/  ISETP.EQ.AND P3, PT, R11.reuse, -0x18, PT ;  /* 0xffffffe80b00780c */ /* 0x040fe40003f62270 */
[C---:B------:R-:W-:Y:S02]  /*0490*/  ISETP.EQ.AND P4, PT, R11.reuse, -0x14, PT ;  /* 0xffffffec0b00780c */ /* 0x040fe40003f82270 */
[C---:B------:R-:W-:Y:S02]  /*04a0*/  ISETP.EQ.AND P2, PT, R11.reuse, -0x10, PT ;  /* 0xfffffff00b00780c */ /* 0x040fe40003f42270 */
[C---:B------:R-:W-:Y:S02]  /*04b0*/  ISETP.EQ.AND P1, PT, R11.reuse, -0xc, PT ;  /* 0xfffffff40b00780c */ /* 0x040fe40003f22270 */
[C---:B------:R-:W-:Y:S02]  /*04c0*/  ISETP.EQ.AND P0, PT, R11.reuse, -0x8, PT ;  /* 0xfffffff80b00780c */ /* 0x040fe40003f02270 */
[----:B------:R-:W-:-:S03]  /*04d0*/  ISETP.EQ.AND P5, PT, R11, RZ, PT ;  /* 0x000000ff0b00720c */ /* 0x000fc60003fa2270 */
[--C-:B------:R-:W-:Y:S01]  /*04e0*/  @P3 IMAD.MOV.U32 R8, RZ, RZ, R4.reuse ;  /* 0x000000ffff083224 */ /* 0x100fe200078e0004 */
[C---:B------:R-:W-:Y:S01]  /*04f0*/  ISETP.EQ.AND P3, PT, R11.reuse, -0x4, PT ;  /* 0xfffffffc0b00780c */ /* 0x040fe20003f62270 */
[----:B------:R-:W-:Y:S01]  /*0500*/  @P4 IMAD.MOV.U32 R9, RZ, RZ, R4 ;  /* 0x000000ffff094224 */ /* 0x000fe200078e0004 */
[----:B------:R-:W-:Y:S01]  /*0510*/  @P4 MOV R8, R12 ;  /* 0x0000000c00084202 */ /* 0x000fe20000000f00 */
[--C-:B------:R-:W-:Y:S01]  /*0520*/  @P2 IMAD.MOV.U32 R8, RZ, RZ, R13.reuse ;  /* 0x000000ffff082224 */ /* 0x100fe200078e000d */
[----:B------:R-:W-:Y:S01]  /*0530*/  ISETP.EQ.AND P4, PT, R11, 0x4, PT ;  /* 0x000000040b00780c */ /* 0x000fe20003f82270 */
[----:B------:R-:W-:Y:S02]  /*0540*/  @P1 IMAD.MOV.U32 R8, RZ, RZ, R14 ;  /* 0x000000ffff081224 */ /* 0x000fe400078e000e */
[----:B------:R-:W-:Y:S01]  /*0550*/  @P0 MOV R8, R15 ;  /* 0x0000000f00080202 */ /* 0x000fe20000000f00 */
[----:B------:R-:W-:Y:S02]  /*0560*/  @P2 IMAD.MOV.U32 R9, RZ, RZ, R12 ;  /* 0x000000ffff092224 */ /* 0x000fe400078e000c */
[----:B------:R-:W-:-:S02]  /*0570*/  @P1 IMAD.MOV.U32 R9, RZ, RZ, R13 ;  /* 0x000000ffff091224 */ /* 0x000fc400078e000d */
[----:B------:R-:W-:Y:S02]  /*0580*/  @P0 IMAD.MOV.U32 R9, RZ, RZ, R14 ;  /* 0x000000ffff090224 */ /* 0x000fe400078e000e */
[----:B------:R-:W-:Y:S02]  /*0590*/  @P3 IMAD.MOV.U32 R8, RZ, RZ, R16 ;  /* 0x000000ffff083224 */ /* 0x000fe400078e0010 */
[----:B------:R-:W-:Y:S02]  /*05a0*/  @P5 IMAD.MOV.U32 R8, RZ, RZ, R6 ;  /* 0x000000ffff085224 */ /* 0x000fe400078e0006 */
[----:B------:R-:W-:Y:S02]  /*05b0*/  @P3 IMAD.MOV.U32 R9, RZ, RZ, R15 ;  /* 0x000000ffff093224 */ /* 0x000fe400078e000f */
[----:B------:R-:W-:Y:S01]  /*05c0*/  @P5 IMAD.MOV.U32 R9, RZ, RZ, R16 ;  /* 0x000000ffff095224 */ /* 0x000fe200078e0010 */
[----:B------:R-:W-:Y:S01]  /*05d0*/  MOV R10, R8 ;  /* 0x00000008000a7202 */ /* 0x000fe20000000f00 */
[----:B------:R-:W-:Y:S01]  /*05e0*/  @P4 IMAD.MOV.U32 R9, RZ, RZ, R6 ;  /* 0x000000ffff094224 */ /* 0x000fe200078e0006 */
[----:B------:R-:W-:Y:S06]  /*05f0*/  @!P6 BRA `(.L_x_26) ;  /* 0x00000000002ce947 */ /* 0x000fec0003800000 */
[----:B------:R-:W-:Y:S01]  /*0600*/  @P2 IMAD.MOV.U32 R8, RZ, RZ, R4 ;  /* 0x000000ffff082224 */ /* 0x000fe200078e0004 */
[----:B------:R-:W-:Y:S01]  /*0610*/  LOP3.LUT R7, R7, 0x1f, RZ, 0xc0, !PT ;  /* 0x0000001f07077812 */ /* 0x000fe200078ec0ff */
[----:B------:R-:W-:Y:S02]  /*0620*/  @P1 IMAD.MOV.U32 R8, RZ, RZ, R12 ;  /* 0x000000ffff081224 */ /* 0x000fe400078e000c */
[----:B------:R-:W-:Y:S01]  /*0630*/  @P0 IMAD.MOV.U32 R8, RZ, RZ, R13 ;  /* 0x000000ffff080224 */ /* 0x000fe200078e000d */
[----:B------:R-:W-:Y:S01]  /*0640*/  ISETP.EQ.AND P0, PT, R11, 0x8, PT ;  /* 0x000000080b00780c */ /* 0x000fe20003f02270 */
[----:B------:R-:W-:Y:S01]  /*0650*/  @P3 IMAD.MOV.U32 R8, RZ, RZ, R14 ;  /* 0x000000ffff083224 */ /* 0x000fe200078e000e */
[----:B------:R-:W-:Y:S01]  /*0660*/  SHF.L.W.U32.HI R10, R9, R7, R10 ;  /* 0x00000007090a7219 */ /* 0x000fe20000010e0a */
[----:B------:R-:W-:Y:S01]  /*0670*/  @P5 IMAD.MOV.U32 R8, RZ, RZ, R15 ;  /* 0x000000ffff085224 */ /* 0x000fe200078e000f */
[----:B------:R-:W-:-:S09]  /*0680*/  @P4 MOV R8, R16 ;  /* 0x0000001000084202 */ /* 0x000fd20000000f00 */
[----:B------:R-:W-:-:S05]  /*0690*/  @P0 IMAD.MOV.U32 R8, RZ, RZ, R6 ;  /* 0x000000ffff080224 */ /* 0x000fca00078e0006 */
[----:B------:R-:W-:-:S07]  /*06a0*/  SHF.L.W.U32.HI R9, R8, R7, R9 ;  /* 0x0000000708097219 */ /* 0x000fce0000010e09 */
.L_x_26:
[----:B------:R-:W-:Y:S05]  /*06b0*/  BSYNC.RECONVERGENT B1 ;  /* 0x0000000000017941 */ /* 0x000fea0003800200 */
.L_x_25:
[C---:B------:R-:W-:Y:S01]  /*06c0*/  SHF.L.W.U32.HI R17, R9.reuse, 0x2, R10 ;  /* 0x0000000209117819 */ /* 0x040fe20000010e0a */
[----:B------:R-:W-:Y:S01]  /*06d0*/  IMAD.SHL.U32 R9, R9, 0x4, RZ ;  /* 0x0000000409097824 */ /* 0x000fe200078e00ff */
[----:B------:R-:W-:Y:S01]  /*06e0*/  UMOV UR4, 0x54442d19 ;  /* 0x54442d1900047882 */ /* 0x000fe20000000000 */
[----:B------:R-:W-:Y:S01]  /*06f0*/  UMOV UR5, 0x3bf921fb ;  /* 0x3bf921fb00057882 */ /* 0x000fe20000000000 */
[----:B------:R-:W-:Y:S02]  /*0700*/  SHF.R.S32.HI R6, RZ, 0x1f, R17 ;  /* 0x0000001fff067819 */ /* 0x000fe40000011411 */
[----:B------:R-:W-:Y:S02]  /*0710*/  ISETP.GE.AND P0, PT, R0, RZ, PT ;  /* 0x000000ff0000720c */ /* 0x000fe40003f06270 */
[C---:B------:R-:W-:Y:S02]  /*0720*/  LOP3.LUT R8, R6.reuse, R9, RZ, 0x3c, !PT ;  /* 0x0000000906087212 */ /* 0x040fe400078e3cff */
[----:B------:R-:W-:-:S02]  /*0730*/  LOP3.LUT R9, R6, R17, RZ, 0x3c, !PT ;  /* 0x0000001106097212 */ /* 0x000fc400078e3cff */
[----:B------:R-:W-:Y:S02]  /*0740*/  SHF.R.U32.HI R10, RZ, 0x1e, R10 ;  /* 0x0000001eff0a7819 */ /* 0x000fe4000001160a */
[----:B------:R-:W0:Y:S01]  /*0750*/  I2F.F64.S64 R6, R8 ;  /* 0x0000000800067312 */ /* 0x000e220000301c00 */
[C---:B------:R-:W-:Y:S02]  /*0760*/  LOP3.LUT R0, R17.reuse, R0, RZ, 0x3c, !PT ;  /* 0x0000000011007212 */ /* 0x040fe400078e3cff */
[----:B------:R-:W-:Y:S02]  /*0770*/  LEA.HI R17, R17, R10, RZ, 0x1 ;  /* 0x0000000a11117211 */ /* 0x000fe400078f08ff */
[----:B------:R-:W-:-:S03]  /*0780*/  ISETP.GE.AND P1, PT, R0, RZ, PT ;  /* 0x000000ff0000720c */ /* 0x000fc60003f26270 */
[----:B------:R-:W-:-:S04]  /*0790*/  IMAD.MOV R0, RZ, RZ, -R17 ;  /* 0x000000ffff007224 */ /* 0x000fc800078e0a11 */
[----:B------:R-:W-:Y:S01]  /*07a0*/  @!P0 IMAD.MOV.U32 R17, RZ, RZ, R0 ;  /* 0x000000ffff118224 */ /* 0x000fe200078e0000 */
[----:B0-----:R-:W-:-:S10]  /*07b0*/  DMUL R6, R6, UR4 ;  /* 0x0000000406067c28 */ /* 0x001fd40008000000 */
[----:B------:R-:W0:Y:S02]  /*07c0*/  F2F.F32.F64 R6, R6 ;  /* 0x0000000600067310 */ /* 0x000e240000301000 */
[----:B0-----:R-:W-:-:S07]  /*07d0*/  FSEL R10, -R6, R6, !P1 ;  /* 0x00000006060a7208 */ /* 0x001fce0004800100 */
.L_x_23:
[----:B------:R-:W-:Y:S05]  /*07e0*/  BSYNC.RECONVERGENT B0 ;  /* 0x0000000000007941 */ /* 0x000fea0003800200 */
.L_x_22:
[----:B------:R-:W-:Y:S01]  /*07f0*/  FMUL R7, |R5|, 0.63661974668502807617 ;  /* 0x3f22f98305077820 */ /* 0x000fe20000400200 */
[----:B------:R-:W-:Y:S01]  /*0800*/  MOV R6, 0x37cbac00 ;  /* 0x37cbac0000067802 */ /* 0x000fe20000000f00 */
[----:B------:R-:W-:Y:S01]  /*0810*/  FMUL R9, R10, R10 ;  /* 0x0000000a0a097220 */ /* 0x000fe20000400000 */
[----:B------:R-:W-:Y:S01]  /*0820*/  LOP3.LUT R8, R17, 0x1, RZ, 0xc0, !PT ;  /* 0x0000000111087812 */ /* 0x000fe200078ec0ff */
[----:B------:R-:W-:Y:S01]  /*0830*/  IMAD.MOV.U32 R18, RZ, RZ, 0x3e2aaaa8 ;  /* 0x3e2aaaa8ff127424 */ /* 0x000fe200078e00ff */
[----:B------:R-:W-:Y:S01]  /*0840*/  BSSY.RECONVERGENT B0, `(.L_x_27) ;  /* 0x0000074000007945 */ /* 0x000fe20003800200 */
[----:B------:R-:W0:Y:S01]  /*0850*/  F2I.NTZ R7, R7 ;  /* 0x0000000700077305 */ /* 0x000e220000203100 */
[----:B------:R-:W-:Y:S01]  /*0860*/  ISETP.NE.U32.AND P0, PT, R8, 0x1, PT ;  /* 0x000000010800780c */ /* 0x000fe20003f05070 */
[----:B------:R-:W-:Y:S01]  /*0870*/  FFMA R0, R9, R6, -0.0013887860113754868507 ;  /* 0xbab607ed09007423 */ /* 0x000fe20000000006 */
[----:B------:R-:W-:Y:S02]  /*0880*/  IMAD.MOV.U32 R8, RZ, RZ, 0x3c0885e4 ;  /* 0x3c0885e4ff087424 */ /* 0x000fe400078e00ff */
[----:B------:R-:W-:Y:S01]  /*0890*/  VIADD R17, R17, 0x1 ;  /* 0x0000000111117836 */ /* 0x000fe20000000000 */
[----:B------:R-:W-:-:S02]  /*08a0*/  FSEL R18, -R18, -0.4999999701976776123, !P0 ;  /* 0xbeffffff12127808 */ /* 0x000fc40004000100 */
[----:B------:R-:W-:Y:S02]  /*08b0*/  FSEL R0, R0, -0.00019574658654164522886, P0 ;  /* 0xb94d415300007808 */ /* 0x000fe40000000000 */
[----:B------:R-:W-:Y:S02]  /*08c0*/  FSEL R8, R8, 0.041666727513074874878, !P0 ;  /* 0x3d2aaabb08087808 */ /* 0x000fe40004000000 */
[----:B------:R-:W-:-:S03]  /*08d0*/  LOP3.LUT P1, RZ, R17, 0x2, RZ, 0xc0, !PT ;  /* 0x0000000211ff7812 */ /* 0x000fc6000782c0ff */
[----:B------:R-:W-:Y:S01]  /*08e0*/  FFMA R8, R9, R0, R8 ;  /* 0x0000000009087223 */ /* 0x000fe20000000008 */
[----:B------:R-:W-:Y:S02]  /*08f0*/  FSEL R0, R10, 1, !P0 ;  /* 0x3f8000000a007808 */ /* 0x000fe40004000000 */
[----:B------:R-:W-:Y:S01]  /*0900*/  FSETP.GE.AND P0, PT, |R5|, 105615, PT ;  /* 0x47ce47800500780b */ /* 0x000fe20003f06200 */
[C---:B------:R-:W-:Y:S01]  /*0910*/  FFMA R8, R9.reuse, R8, R18 ;  /* 0x0000000809087223 */ /* 0x040fe20000000012 */
[----:B0-----:R-:W-:Y:S01]  /*0920*/  I2FP.F32.S32 R20, R7 ;  /* 0x0000000700147245 */ /* 0x001fe20000201400 */
[----:B------:R-:W-:-:S04]  /*0930*/  FFMA R9, R9, R0, RZ ;  /* 0x0000000009097223 */ /* 0x000fc800000000ff */
[----:B------:R-:W-:Y:S01]  /*0940*/  FFMA R11, R20, -1.5707962512969970703, |R5| ;  /* 0xbfc90fda140b7823 */ /* 0x000fe20000000405 */
[----:B------:R-:W-:-:S03]  /*0950*/  FFMA R8, R9, R8, R0 ;  /* 0x0000000809087223 */ /* 0x000fc60000000000 */
[----:B------:R-:W-:Y:S01]  /*0960*/  FFMA R11, R20, -7.5497894158615963534e-08, R11 ;  /* 0xb3a22168140b7823 */ /* 0x000fe2000000000b */
[----:B------:R-:W-:-:S03]  /*0970*/  @P1 FADD R8, RZ, -R8 ;  /* 0x80000008ff081221 */ /* 0x000fc60000000000 */
[----:B------:R-:W-:Y:S01]  /*0980*/  FFMA R0, R20, -5.3903029534742383927e-15, R11 ;  /* 0xa7c234c514007823 */ /* 0x000fe2000000000b */
[----:B------:R-:W-:Y:S06]  /*0990*/  @!P0 BRA `(.L_x_28) ;  /* 0x0000000400788947 */ /* 0x000fec0003800000 */
[----:B------:R-:W-:-:S13]  /*09a0*/  FSETP.NEU.AND P0, PT, |R5|, +INF , PT ;  /* 0x7f8000000500780b */ /* 0x000fda0003f0d200 */
[----:B------:R-:W-:Y:S01]  /*09b0*/  @!P0 FMUL R0, RZ, |R5| ;  /* 0x40000005ff008220 */ /* 0x000fe20000400000 */
[----:B------:R-:W-:Y:S01]  /*09c0*/  @!P0 IMAD.MOV.U32 R7, RZ, RZ, RZ ;  /* 0x000000ffff078224 */ /* 0x000fe200078e00ff */
[----:B------:R-:W-:Y:S06]  /*09d0*/  @!P0 BRA `(.L_x_28) ;  /* 0x0000000400688947 */ /* 0x000fec0003800000 */
[----:B------:R-:W-:Y:S01]  /*09e0*/  SHF.L.U32 R5, R3, 0x8, RZ ;  /* 0x0000000803057819 */ /* 0x000fe200000006ff */
[----:B------:R-:W-:Y:S01]  /*09f0*/  IMAD.MOV.U32 R0, RZ, RZ, RZ ;  /* 0x000000ffff007224 */ /* 0x000fe200078e00ff */
[----:B------:R-:W0:Y:S01]  /*0a00*/  LDCU.64 UR8, c[0x4][URZ] ;  /* 0x01000000ff0877ac */ /* 0x000e220008000a00 */
[----:B------:R-:W-:Y:S01]  /*0a10*/  IMAD.MOV.U32 R9, RZ, RZ, RZ ;  /* 0x000000ffff097224 */ /* 0x000fe200078e00ff */
[----:B------:R-:W-:Y:S01]  /*0a20*/  LOP3.LUT R5, R5, 0x80000000, RZ, 0xfc, !PT ;  /* 0x8000000005057812 */ /* 0x000fe200078efcff */
[----:B------:R-:W-:Y:S01]  /*0a30*/  UMOV UR5, URZ ;  /* 0x000000ff00057c82 */ /* 0x000fe20008000000 */
[----:B------:R-:W-:-:S05]  /*0a40*/  UMOV UR4, URZ ;  /* 0x000000ff00047c82 */ /* 0x000fca0008000000 */
.L_x_29:
[----:B0-----:R-:W-:Y:S02]  /*0a50*/  IMAD.U32 R18, RZ, RZ, UR8 ;  /* 0x00000008ff127e24 */ /* 0x001fe4000f8e00ff */
[----:B------:R-:W-:-:S05]  /*0a60*/  IMAD.U32 R19, RZ, RZ, UR9 ;  /* 0x00000009ff137e24 */ /* 0x000fca000f8e00ff */
        /* <DEDUP_REMOVED lines=15> */
[--C-:B------:R-:W-:Y:S01]  /*0b60*/  @P1 IMAD.MOV.U32 R12, RZ, RZ, R7.reuse ;  /* 0x000000ffff0c1224 */ /* 0x100fe200078e0007 */
[-C--:B------:R-:W-:Y:S01]  /*0b70*/  @P0 MOV R4, R7.reuse ;  /* 0x0000000700040202 */ /* 0x080fe20000000f00 */
[--C-:B------:R-:W-:Y:S01]  /*0b80*/  @P2 IMAD.MOV.U32 R13, RZ, RZ, R7.reuse ;  /* 0x000000ffff0d2224 */ /* 0x100fe200078e0007 */
[----:B------:R-:W-:Y:S01]  /*0b90*/  @P5 MOV R16, R7 ;  /* 0x0000000700105202 */ /* 0x000fe20000000f00 */
        /* <DEDUP_REMOVED lines=16> */
[----:B------:R-:W-:Y:S01]  /*0ca0*/  @P3 IMAD.MOV.U32 R7, RZ, RZ, R4 ;  /* 0x000000ffff073224 */ /* 0x000fe200078e0004 */
[C---:B------:R-:W-:Y:S01]  /*0cb0*/  ISETP.EQ.AND P3, PT, R10.reuse, -0x4, PT ;  /* 0xfffffffc0a00780c */ /* 0x040fe20003f62270 */
[--C-:B------:R-:W-:Y:S01]  /*0cc0*/  @P4 IMAD.MOV.U32 R7, RZ, RZ, R12.reuse ;  /* 0x000000ffff074224 */ /* 0x100fe200078e000c */
[----:B------:R-:W-:Y:S01]  /*0cd0*/  @P4 MOV R9, R4 ;  /* 0x0000000400094202 */ /* 0x000fe20000000f00 */
[----:B------:R-:W-:Y:S01]  /*0ce0*/  @P2 IMAD.MOV.U32 R9, RZ, RZ, R12 ;  /* 0x000000ffff092224 */ /* 0x000fe200078e000c */
[----:B------:R-:W-:Y:S01]  /*0cf0*/  ISETP.EQ.AND P4, PT, R10, 0x4, PT ;  /* 0x000000040a00780c */ /* 0x000fe20003f82270 */
[--C-:B------:R-:W-:Y:S01]  /*0d00*/  @P2 IMAD.MOV.U32 R7, RZ, RZ, R13.reuse ;  /* 0x000000ffff072224 */ /* 0x100fe200078e000d */
[----:B------:R-:W-:Y:S01]  /*0d10*/  @P1 MOV R7, R14 ;  /* 0x0000000e00071202 */ /* 0x000fe20000000f00 */
[----:B------:R-:W-:Y:S02]  /*0d20*/  @P1 IMAD.MOV.U32 R9, RZ, RZ, R13 ;  /* 0x000000ffff091224 */ /* 0x000fe400078e000d */
[----:B------:R-:W-:-:S02]  /*0d30*/  @P0 IMAD.MOV.U32 R9, RZ, RZ, R14 ;  /* 0x000000ffff090224 */ /* 0x000fc400078e000e */
[--C-:B------:R-:W-:Y:S02]  /*0d40*/  @P0 IMAD.MOV.U32 R7, RZ, RZ, R15.reuse ;  /* 0x000000ffff070224 */ /* 0x100fe400078e000f */
[----:B------:R-:W-:Y:S01]  /*0d50*/  @P3 IMAD.MOV.U32 R9, RZ, RZ, R15 ;  /* 0x000000ffff093224 */ /* 0x000fe200078e000f */
[----:B------:R-:W-:Y:S01]  /*0d60*/  @P5 MOV R9, R16 ;  /* 0x0000001000095202 */ /* 0x000fe20000000f00 */
[----:B------:R-:W-:Y:S02]  /*0d70*/  @P3 IMAD.MOV.U32 R7, RZ, RZ, R16 ;  /* 0x000000ffff073224 */ /* 0x000fe400078e0010 */
[--C-:B------:R-:W-:Y:S02]  /*0d80*/  @P5 IMAD.MOV.U32 R7, RZ, RZ, R0.reuse ;  /* 0x000000ffff075224 */ /* 0x100fe400078e0000 */
[----:B------:R-:W-:Y:S01]  /*0d90*/  @P4 IMAD.MOV.U32 R9, RZ, RZ, R0 ;  /* 0x000000ffff094224 */ /* 0x000fe200078e0000 */
[----:B------:R-:W-:Y:S06]  /*0da0*/  @!P6 BRA `(.L_x_31) ;  /* 0x000000000028e947 */ /* 0x000fec0003800000 */
[----:B------:R-:W-:Y:S01]  /*0db0*/  @P1 IMAD.MOV.U32 R4, RZ, RZ, R12 ;  /* 0x000000ffff041224 */ /* 0x000fe200078e000c */
[----:B------:R-:W-:Y:S01]  /*0dc0*/  LOP3.LUT R5, R5, 0x1f, RZ, 0xc0, !PT ;  /* 0x0000001f05057812 */ /* 0x000fe200078ec0ff */
[----:B------:R-:W-:Y:S01]  /*0dd0*/  @P0 IMAD.MOV.U32 R4, RZ, RZ, R13 ;  /* 0x000000ffff040224 */ /* 0x000fe200078e000d */
[----:B------:R-:W-:Y:S02]  /*0de0*/  ISETP.EQ.AND P0, PT, R10, 0x8, PT ;  /* 0x000000080a00780c */ /* 0x000fe40003f02270 */
[----:B------:R-:W-:Y:S01]  /*0df0*/  @P3 MOV R4, R14 ;  /* 0x0000000e00043202 */ /* 0x000fe20000000f00 */
[----:B------:R-:W-:Y:S01]  /*0e00*/  @P5 IMAD.MOV.U32 R4, RZ, RZ, R15 ;  /* 0x000000ffff045224 */ /* 0x000fe200078e000f */
[----:B------:R-:W-:Y:S01]  /*0e10*/  SHF.L.W.U32.HI R7, R9, R5, R7 ;  /* 0x0000000509077219 */ /* 0x000fe20000010e07 */
[----:B------:R-:W-:-:S08]  /*0e20*/  @P4 IMAD.MOV.U32 R4, RZ, RZ, R16 ;  /* 0x000000ffff044224 */ /* 0x000fd000078e0010 */
[----:B------:R-:W-:-:S05]  /*0e30*/  @P0 IMAD.MOV.U32 R4, RZ, RZ, R0 ;  /* 0x000000ffff040224 */ /* 0x000fca00078e0000 */
[----:B------:R-:W-:-:S07]  /*0e40*/  SHF.L.W.U32.HI R9, R4, R5, R9 ;  /* 0x0000000504097219 */ /* 0x000fce0000010e09 */
.L_x_31:
[----:B------:R-:W-:Y:S05]  /*0e50*/  BSYNC.RECONVERGENT B1 ;  /* 0x0000000000017941 */ /* 0x000fea0003800200 */
.L_x_30:
        /* <DEDUP_REMOVED lines=12> */
[----:B------:R-:W-:Y:S02]  /*0f20*/  ISETP.GE.AND P1, PT, R3, RZ, PT ;  /* 0x000000ff0300720c */ /* 0x000fe40003f26270 */
[----:B------:R-:W-:-:S05]  /*0f30*/  IADD3 R0, PT, PT, -R7, RZ, RZ ;  /* 0x000000ff07007210 */ /* 0x000fca0007ffe1ff */
[----:B------:R-:W-:Y:S01]  /*0f40*/  @!P0 IMAD.MOV.U32 R7, RZ, RZ, R0 ;  /* 0x000000ffff078224 */ /* 0x000fe200078e0000 */
[----:B0-----:R-:W-:-:S10]  /*0f50*/  DMUL R4, R4, UR4 ;  /* 0x0000000404047c28 */ /* 0x001fd40008000000 */
[----:B------:R-:W0:Y:S02]  /*0f60*/  F2F.F32.F64 R4, R4 ;  /* 0x0000000400047310 */ /* 0x000e240000301000 */
[----:B0-----:R-:W-:-:S07]  /*0f70*/  FSEL R0, -R4, R4, !P1 ;  /* 0x0000000404007208 */ /* 0x001fce0004800100 */
.L_x_28:
[----:B------:R-:W-:Y:S05]  /*0f80*/  BSYNC.RECONVERGENT B0 ;  /* 0x0000000000007941 */ /* 0x000fea0003800200 */
.L_x_27:
[----:B------:R-:W-:Y:S01]  /*0f90*/  FMUL R3, R0, R0 ;  /* 0x0000000000037220 */ /* 0x000fe20000400000 */
[C---:B------:R-:W-:Y:S01]  /*0fa0*/  LOP3.LUT R4, R7.reuse, 0x1, RZ, 0xc0, !PT ;  /* 0x0000000107047812 */ /* 0x040fe200078ec0ff */
[----:B------:R-:W-:Y:S01]  /*0fb0*/  IMAD.MOV.U32 R10, RZ, RZ, 0x3d2aaabb ;  /* 0x3d2aaabbff0a7424 */ /* 0x000fe200078e00ff */
[----:B------:R-:W-:Y:S01]  /*0fc0*/  LOP3.LUT P1, RZ, R7, 0x2, RZ, 0xc0, !PT ;  /* 0x0000000207ff7812 */ /* 0x000fe2000782c0ff */
[----:B------:R-:W-:Y:S01]  /*0fd0*/  FFMA R6, R3, R6, -0.0013887860113754868507 ;  /* 0xbab607ed03067423 */ /* 0x000fe20000000006 */
[----:B------:R-:W-:Y:S01]  /*0fe0*/  ISETP.NE.U32.AND P0, PT, R4, 0x1, PT ;  /* 0x000000010400780c */ /* 0x000fe20003f05070 */
[----:B------:R-:W-:Y:S01]  /*0ff0*/  IMAD.MOV.U32 R9, RZ, RZ, 0x3effffff ;  /* 0x3effffffff097424 */ /* 0x000fe200078e00ff */
[----:B------:R-:W0:Y:S02]  /*1000*/  LDC.64 R4, c[0x0][0x390] ;  /* 0x0000e400ff047b82 */ /* 0x000e240000000a00 */
[----:B------:R-:W-:Y:S02]  /*1010*/  FSEL R6, R6, -0.00019574658654164522886, !P0 ;  /* 0xb94d415306067808 */ /* 0x000fe40004000000 */
[----:B------:R-:W-:-:S02]  /*1020*/  FSEL R10, R10, 0.0083327032625675201416, !P0 ;  /* 0x3c0885e40a0a7808 */ /* 0x000fc40004000000 */
[----:B------:R-:W-:Y:S02]  /*1030*/  FSEL R7, -R9, -0.16666662693023681641, !P0 ;  /* 0xbe2aaaa809077808 */ /* 0x000fe40004000100 */
[----:B------:R-:W-:Y:S01]  /*1040*/  FSEL R0, R0, 1, P0 ;  /* 0x3f80000000007808 */ /* 0x000fe20000000000 */
[----:B------:R-:W-:-:S04]  /*1050*/  FFMA R6, R3, R6, R10 ;  /* 0x0000000603067223 */ /* 0x000fc8000000000a */
[C---:B------:R-:W-:Y:S01]  /*1060*/  FFMA R6, R3.reuse, R6, R7 ;  /* 0x0000000603067223 */ /* 0x040fe20000000007 */
[----:B------:R-:W-:-:S04]  /*1070*/  FFMA R3, R3, R0, RZ ;  /* 0x0000000003037223 */ /* 0x000fc800000000ff */
[----:B------:R-:W-:-:S04]  /*1080*/  FFMA R3, R3, R6, R0 ;  /* 0x0000000603037223 */ /* 0x000fc80000000000 */
[----:B------:R-:W-:Y:S01]  /*1090*/  @P1 FADD R3, RZ, -R3 ;  /* 0x80000003ff031221 */ /* 0x000fe20000000000 */
[----:B0-----:R-:W-:-:S04]  /*10a0*/  IMAD.WIDE.U32 R4, R2, 0x4, R4 ;  /* 0x0000000402047825 */ /* 0x001fc800078e0004 */
[----:B------:R-:W-:-:S04]  /*10b0*/  FADD R3, R8, R3 ;  /* 0x0000000308037221 */ /* 0x000fc80000000000 */
[----:B------:R-:W-:-:S05]  /*10c0*/  FMUL R3, R3, 0.61803400516510009766 ;  /* 0x3f1e377a03037820 */ /* 0x000fca0000400000 */
[----:B------:R-:W-:Y:S01]  /*10d0*/  STG.E desc[UR6][R4.64], R3 ;  /* 0x0000000304007986 */ /* 0x000fe2000c101906 */
[----:B------:R-:W-:Y:S05]  /*10e0*/  EXIT ;  /* 0x000000000000794d */ /* 0x000fea0003800000 */
.L_x_32:
        /* <DEDUP_REMOVED lines=9> */
.L_x_106:


//--------------------- .text._Z21phi_attention_forwardPK6__halfS1_S1_PS_iiiif --------------------------
	.section	.text._Z21phi_attention_forwardPK6__halfS1_S1_PS_iiiif,"ax",@progbits
	.align	128
        .global         _Z21phi_attention_forwardPK6__halfS1_S1_PS_iiiif
        .type           _Z21phi_attention_forwardPK6__halfS1_S1_PS_iiiif,@function
        .size           _Z21phi_attention_forwardPK6__halfS1_S1_PS_iiiif,(.L_x_107 - _Z21phi_attention_forwardPK6__halfS1_S1_PS_iiiif)
        .other          _Z21phi_attention_forwardPK6__halfS1_S1_PS_iiiif,@"STO_CUDA_ENTRY STV_DEFAULT"
_Z21phi_attention_forwardPK6__halfS1_S1_PS_iiiif:
.text._Z21phi_attention_forwardPK6__halfS1_S1_PS_iiiif:
[----:B------:R-:W-:Y:S08]  /*0000*/  LDC R1, c[0x0][0x37c] ;  /* 0x0000df00ff017b82 */ /* 0x000ff00000000800 */
[----:B------:R-:W0:Y:S08]  /*0010*/  LDC.64 R2, c[0x0][0x3a0] ;  /* 0x0000e800ff027b82 */ /* 0x000e300000000a00 */
[----:B------:R-:W1:Y:S01]  /*0020*/  S2UR UR4, SR_CTAID.X ;  /* 0x00000000000479c3 */ /* 0x000e620000002500 */
[----:B0-----:R-:W-:-:S05]  /*0030*/  IMAD R0, R3, R2, RZ ;  /* 0x0000000203007224 */ /* 0x001fca00078e02ff */
[----:B-1----:R-:W-:-:S13]  /*0040*/  ISETP.LE.AND P0, PT, R0, UR4, PT ;  /* 0x0000000400007c0c */ /* 0x002fda000bf03270 */
[----:B------:R-:W-:Y:S05]  /*0050*/  @P0 EXIT ;  /* 0x000000000000094d */ /* 0x000fea0003800000 */
[----:B------:R-:W0:Y:S02]  /*0060*/  LDC R0, c[0x0][0x3ac] ;  /* 0x0000eb00ff007b82 */ /* 0x000e240000000800 */
[----:B0-----:R-:W-:-:S13]  /*0070*/  ISETP.GE.AND P0, PT, R0, 0x1, PT ;  /* 0x000000010000780c */ /* 0x001fda0003f06270 */
[----:B------:R-:W-:Y:S05]  /*0080*/  @!P0 EXIT ;  /* 0x000000000000894d */ /* 0x000fea0003800000 */
[----:B------:R-:W-:Y:S05]  /*0090*/  EXIT ;  /* 0x000000000000794d */ /* 0x000fea0003800000 */
.L_x_33:
        /* <DEDUP_REMOVED lines=14> */
.L_x_107:


//--------------------- .text._Z17mobius_add_kernelPKfS0_Pfiif --------------------------
	.section	.text._Z17mobius_add_kernelPKfS0_Pfiif,"ax",@progbits
	.align	128
        .global         _Z17mobius_add_kernelPKfS0_Pfiif
        .type           _Z17mobius_add_kernelPKfS0_Pfiif,@function
        .size           _Z17mobius_add_kernelPKfS0_Pfiif,(.L_x_100 - _Z17mobius_add_kernelPKfS0_Pfiif)
        .other          _Z17mobius_add_kernelPKfS0_Pfiif,@"STO_CUDA_ENTRY STV_DEFAULT"
_Z17mobius_add_kernelPKfS0_Pfiif:
.text._Z17mobius_add_kernelPKfS0_Pfiif:
[----:B------:R-:W-:Y:S01]  /*0000*/  LDC R1, c[0x0][0x37c] ;  /* 0x0000df00ff017b82 */ /* 0x000fe20000000800 */
[----:B------:R-:W0:Y:S07]  /*0010*/  S2R R0, SR_TID.X ;  /* 0x0000000000007919 */ /* 0x000e2e0000002100 */
[----:B------:R-:W0:Y:S08]  /*0020*/  LDC.64 R16, c[0x0][0x398] ;  /* 0x0000e600ff107b82 */ /* 0x000e300000000a00 */
[----:B------:R-:W1:Y:S01]  /*0030*/  S2UR UR4, SR_CTAID.X ;  /* 0x00000000000479c3 */ /* 0x000e620000002500 */
[----:B0-----:R-:W-:-:S04]  /*0040*/  ISETP.GE.AND P0, PT, R0, R17, PT ;  /* 0x000000110000720c */ /* 0x001fc80003f06270 */
[----:B-1----:R-:W-:-:S13]  /*0050*/  ISETP.LE.OR P0, PT, R16, UR4, P0 ;  /* 0x0000000410007c0c */ /* 0x002fda0008703670 */
[----:B------:R-:W-:Y:S05]  /*0060*/  @P0 EXIT ;  /* 0x000000000000094d */ /* 0x000fea0003800000 */
[C---:B------:R-:W-:Y:S01]  /*0070*/  IADD3 R2, PT, PT, R17.reuse, -0x1, RZ ;  /* 0xffffffff11027810 */ /* 0x040fe20007ffe0ff */
[----:B------:R-:W0:Y:S01]  /*0080*/  LDCU.64 UR12, c[0x0][0x358] ;  /* 0x00006b00ff0c77ac */ /* 0x000e220008000a00 */
[----:B------:R-:W-:Y:S01]  /*0090*/  LOP3.LUT R27, R17, 0x7, RZ, 0xc0, !PT ;  /* 0x00000007111b7812 */ /* 0x000fe200078ec0ff */
[----:B------:R-:W-:Y:S01]  /*00a0*/  HFMA2 R21, -RZ, RZ, 0, 0 ;  /* 0x00000000ff157431 */ /* 0x000fe200000001ff */
[----:B------:R-:W-:Y:S01]  /*00b0*/  ISETP.GE.U32.AND P0, PT, R2, 0x7, PT ;  /* 0x000000070200780c */ /* 0x000fe20003f06070 */
[----:B------:R-:W-:Y:S01]  /*00c0*/  HFMA2 R9, -RZ, RZ, 0, 0 ;  /* 0x00000000ff097431 */ /* 0x000fe200000001ff */
[----:B------:R-:W-:Y:S01]  /*00d0*/  ISETP.NE.AND P1, PT, R27, RZ, PT ;  /* 0x000000ff1b00720c */ /* 0x000fe20003f25270 */
[----:B------:R-:W-:Y:S01]  /*00e0*/  IMAD R7, R17, UR4, RZ ;  /* 0x0000000411077c24 */ /* 0x000fe2000f8e02ff */
[----:B------:R-:W-:Y:S01]  /*00f0*/  MOV R6, RZ ;  /* 0x000000ff00067202 */ /* 0x000fe20000000f00 */
[----:B------:R-:W-:-:S08]  /*0100*/  IMAD.MOV.U32 R22, RZ, RZ, RZ ;  /* 0x000000ffff167224 */ /* 0x000fd000078e00ff */
[----:B------:R-:W-:Y:S05]  /*0110*/  @!P0 BRA `(.L_x_34) ;  /* 0x0000000000ec8947 */ /* 0x000fea0003800000 */
[----:B------:R-:W1:Y:S01]  /*0120*/  LDCU.128 UR8, c[0x0][0x380] ;  /* 0x00007000ff0877ac */ /* 0x000e620008000c00 */
[----:B------:R-:W-:Y:S02]  /*0130*/  LOP3.LUT R6, R17, 0xfffffff8, RZ, 0xc0, !PT ;  /* 0xfffffff811067812 */ /* 0x000fe400078ec0ff */
[----:B------:R-:W-:Y:S02]  /*0140*/  MOV R21, RZ ;  /* 0x000000ff00157202 */ /* 0x000fe40000000f00 */
[----:B------:R-:W-:Y:S02]  /*0150*/  MOV R8, R7 ;  /* 0x0000000700087202 */ /* 0x000fe40000000f00 */
[----:B------:R-:W-:Y:S01]  /*0160*/  IADD3 R26, PT, PT, -R6, RZ, RZ ;  /* 0x000000ff061a7210 */ /* 0x000fe20007ffe1ff */
[----:B-1----:R-:W-:Y:S02]  /*0170*/  UIADD3 UR6, UP0, UPT, UR8, 0x10, URZ ;  /* 0x0000001008067890 */ /* 0x002fe4000ff1e0ff */
[----:B------:R-:W-:-:S02]  /*0180*/  UIADD3 UR4, UP1, UPT, UR10, 0x10, URZ ;  /* 0x000000100a047890 */ /* 0x000fc4000ff3e0ff */
[----:B------:R-:W-:Y:S02]  /*0190*/  UIADD3.X UR7, UPT, UPT, URZ, UR9, URZ, UP0, !UPT ;  /* 0x00000009ff077290 */ /* 0x000fe400087fe4ff */
[----:B------:R-:W-:-:S12]  /*01a0*/  UIADD3.X UR5, UPT, UPT, URZ, UR11, URZ, UP1, !UPT ;  /* 0x0000000bff057290 */ /* 0x000fd80008ffe4ff */
.L_x_35:
[----:B------:R-:W-:Y:S01]  /*01b0*/  MOV R5, UR7 ;  /* 0x0000000700057c02 */ /* 0x000fe20008000f00 */
[----:B------:R-:W-:Y:S01]  /*01c0*/  IMAD.U32 R4, RZ, RZ, UR6 ;  /* 0x00000006ff047e24 */ /* 0x000fe2000f8e00ff */
[----:B------:R-:W-:Y:S02]  /*01d0*/  MOV R2, UR4 ;  /* 0x0000000400027c02 */ /* 0x000fe40008000f00 */
[----:B------:R-:W-:Y:S01]  /*01e0*/  MOV R3, UR5 ;  /* 0x0000000500037c02 */ /* 0x000fe20008000f00 */
[----:B------:R-:W-:-:S04]  /*01f0*/  IMAD.WIDE R4, R8, 0x4, R4 ;  /* 0x0000000408047825 */ /* 0x000fc800078e0204 */
[----:B------:R-:W-:Y:S01]  /*0200*/  IMAD.WIDE R2, R8, 0x4, R2 ;  /* 0x0000000408027825 */ /* 0x000fe200078e0202 */
[----:B0-----:R-:W2:Y:S04]  /*0210*/  LDG.E.CONSTANT R29, desc[UR12][R4.64+-0x10] ;  /* 0xfffff00c041d7981 */ /* 0x001ea8000c1e9900 */
[----:B------:R-:W3:Y:S04]  /*0220*/  LDG.E.CONSTANT R20, desc[UR12][R2.64+-0x10] ;  /* 0xfffff00c02147981 */ /* 0x000ee8000c1e9900 */
[----:B------:R-:W4:Y:S04]  /*0230*/  LDG.E.CONSTANT R19, desc[UR12][R4.64+-0xc] ;  /* 0xfffff40c04137981 */ /* 0x000f28000c1e9900 */
[----:B------:R-:W5:Y:S04]  /*0240*/  LDG.E.CONSTANT R18, desc[UR12][R2.64+-0xc] ;  /* 0xfffff40c02127981 */ /* 0x000f68000c1e9900 */
        /* <DEDUP_REMOVED lines=9> */
[----:B------:R0:W5:Y:S04]  /*02e0*/  LDG.E.CONSTANT R23, desc[UR12][R4.64+0xc] ;  /* 0x00000c0c04177981 */ /* 0x000168000c1e9900 */
[----:B------:R-:W5:Y:S01]  /*02f0*/  LDG.E.CONSTANT R24, desc[UR12][R2.64+0xc] ;  /* 0x00000c0c02187981 */ /* 0x000f62000c1e9900 */
[C---:B--2---:R-:W-:Y:S01]  /*0300*/  FFMA R22, R29.reuse, R29, R22 ;  /* 0x0000001d1d167223 */ /* 0x044fe20000000016 */
[----:B---3--:R-:W-:-:S02]  /*0310*/  FFMA R29, R29, R20, R21 ;  /* 0x000000141d1d7223 */ /* 0x008fc40000000015 */
[----:B------:R1:W2:Y:S01]  /*0320*/  LDG.E.CONSTANT R21, desc[UR12][R2.64+0x8] ;  /* 0x0000080c02157981 */ /* 0x0002a2000c1e9900 */
[----:B------:R-:W-:Y:S01]  /*0330*/  FFMA R9, R20, R20, R9 ;  /* 0x0000001414097223 */ /* 0x000fe20000000009 */
[C---:B----4-:R-:W-:Y:S01]  /*0340*/  FFMA R22, R19.reuse, R19, R22 ;  /* 0x0000001313167223 */ /* 0x050fe20000000016 */
[-C--:B-----5:R-:W-:Y:S02]  /*0350*/  FFMA R20, R19, R18.reuse, R29 ;  /* 0x0000001213147223 */ /* 0x0a0fe4000000001d */
[----:B------:R-:W-:Y:S01]  /*0360*/  FFMA R18, R18, R18, R9 ;  /* 0x0000001212127223 */ /* 0x000fe20000000009 */
[----:B------:R-:W-:Y:S02]  /*0370*/  VIADD R26, R26, 0x8 ;  /* 0x000000081a1a7836 */ /* 0x000fe40000000000 */
[C---:B0-----:R-:W-:Y:S01]  /*0380*/  FFMA R5, R16.reuse, R16, R22 ;  /* 0x0000001010057223 */ /* 0x041fe20000000016 */
[-C--:B------:R-:W-:Y:S01]  /*0390*/  FFMA R20, R16, R15.reuse, R20 ;  /* 0x0000000f10147223 */ /* 0x080fe20000000014 */
[----:B------:R-:W-:-:S02]  /*03a0*/  FFMA R18, R15, R15, R18 ;  /* 0x0000000f0f127223 */ /* 0x000fc40000000012 */
[----:B------:R-:W-:Y:S01]  /*03b0*/  FFMA R5, R14, R14, R5 ;  /* 0x0000000e0e057223 */ /* 0x000fe20000000005 */
[----:B------:R-:W-:Y:S01]  /*03c0*/  ISETP.NE.AND P0, PT, R26, RZ, PT ;  /* 0x000000ff1a00720c */ /* 0x000fe20003f05270 */
[-C--:B------:R-:W-:Y:S01]  /*03d0*/  FFMA R20, R14, R13.reuse, R20 ;  /* 0x0000000d0e147223 */ /* 0x080fe20000000014 */
[----:B------:R-:W-:Y:S01]  /*03e0*/  FFMA R18, R13, R13, R18 ;  /* 0x0000000d0d127223 */ /* 0x000fe20000000012 */
[C---:B-1----:R-:W-:Y:S02]  /*03f0*/  FFMA R2, R12.reuse, R12, R5 ;  /* 0x0000000c0c027223 */ /* 0x042fe40000000005 */
[-C--:B------:R-:W-:Y:S01]  /*0400*/  FFMA R3, R12, R25.reuse, R20 ;  /* 0x000000190c037223 */ /* 0x080fe20000000014 */
[----:B------:R-:W-:Y:S01]  /*0410*/  FFMA R25, R25, R25, R18 ;  /* 0x0000001919197223 */ /* 0x000fe20000000012 */
[C---:B------:R-:W-:Y:S02]  /*0420*/  FFMA R5, R11.reuse, R11, R2 ;  /* 0x0000000b0b057223 */ /* 0x040fe40000000002 */
[-C--:B------:R-:W-:Y:S01]  /*0430*/  FFMA R2, R11, R28.reuse, R3 ;  /* 0x0000001c0b027223 */ /* 0x080fe20000000003 */
[----:B------:R-:W-:Y:S01]  /*0440*/  FFMA R28, R28, R28, R25 ;  /* 0x0000001c1c1c7223 */ /* 0x000fe20000000019 */
[----:B------:R-:W-:Y:S01]  /*0450*/  FFMA R22, R10, R10, R5 ;  /* 0x0000000a0a167223 */ /* 0x000fe20000000005 */
[----:B------:R-:W-:-:S03]  /*0460*/  IADD3 R8, PT, PT, R8, 0x8, RZ ;  /* 0x0000000808087810 */ /* 0x000fc60007ffe0ff */
[----:B------:R-:W-:Y:S01]  /*0470*/  FFMA R22, R23, R23, R22 ;  /* 0x0000001717167223 */ /* 0x000fe20000000016 */
[-C--:B--2---:R-:W-:Y:S01]  /*0480*/  FFMA R3, R10, R21.reuse, R2 ;  /* 0x000000150a037223 */ /* 0x084fe20000000002 */
[----:B------:R-:W-:-:S03]  /*0490*/  FFMA R9, R21, R21, R28 ;  /* 0x0000001515097223 */ /* 0x000fc6000000001c */
[-C--:B------:R-:W-:Y:S01]  /*04a0*/  FFMA R21, R23, R24.reuse, R3 ;  /* 0x0000001817157223 */ /* 0x080fe20000000003 */
[----:B------:R-:W-:Y:S01]  /*04b0*/  FFMA R9, R24, R24, R9 ;  /* 0x0000001818097223 */ /* 0x000fe20000000009 */
[----:B------:R-:W-:Y:S06]  /*04c0*/  @P0 BRA `(.L_x_35) ;  /* 0xfffffffc00380947 */ /* 0x000fec000383ffff */
.L_x_34:
[----:B------:R-:W-:Y:S05]  /*04d0*/  @!P1 BRA `(.L_x_36) ;  /* 0x0000000000f09947 */ /* 0x000fea0003800000 */
[----:B------:R-:W-:Y:S02]  /*04e0*/  ISETP.GE.U32.AND P0, PT, R27, 0x4, PT ;  /* 0x000000041b00780c */ /* 0x000fe40003f06070 */
[----:B------:R-:W-:-:S04]  /*04f0*/  LOP3.LUT R14, R17, 0x3, RZ, 0xc0, !PT ;  /* 0x00000003110e7812 */ /* 0x000fc800078ec0ff */
[----:B------:R-:W-:-:S07]  /*0500*/  ISETP.NE.AND P1, PT, R14, RZ, PT ;  /* 0x000000ff0e00720c */ /* 0x000fce0003f25270 */
[----:B------:R-:W-:Y:S06]  /*0510*/  @!P0 BRA `(.L_x_37) ;  /* 0x0000000000688947 */ /* 0x000fec0003800000 */
[----:B------:R-:W1:Y:S01]  /*0520*/  LDC.64 R2, c[0x0][0x380] ;  /* 0x0000e000ff027b82 */ /* 0x000e620000000a00 */
[----:B------:R-:W-:-:S07]  /*0530*/  IADD3 R11, PT, PT, R7, R6, RZ ;  /* 0x00000006070b7210 */ /* 0x000fce0007ffe0ff */
[----:B------:R-:W2:Y:S01]  /*0540*/  LDC.64 R4, c[0x0][0x388] ;  /* 0x0000e200ff047b82 */ /* 0x000ea20000000a00 */
[----:B-1----:R-:W-:-:S05]  /*0550*/  IMAD.WIDE R2, R11, 0x4, R2 ;  /* 0x000000040b027825 */ /* 0x002fca00078e0202 */
[----:B0-----:R-:W3:Y:S01]  /*0560*/  LDG.E.CONSTANT R13, desc[UR12][R2.64+0x4] ;  /* 0x0000040c020d7981 */ /* 0x001ee2000c1e9900 */
[----:B--2---:R-:W-:-:S03]  /*0570*/  IMAD.WIDE R4, R11, 0x4, R4 ;  /* 0x000000040b047825 */ /* 0x004fc600078e0204 */
[----:B------:R-:W2:Y:S04]  /*0580*/  LDG.E.CONSTANT R15, desc[UR12][R2.64+0x8] ;  /* 0x0000080c020f7981 */ /* 0x000ea8000c1e9900 */
[----:B------:R-:W4:Y:S04]  /*0590*/  LDG.E.CONSTANT R11, desc[UR12][R2.64] ;  /* 0x0000000c020b7981 */ /* 0x000f28000c1e9900 */
[----:B------:R-:W5:Y:S04]  /*05a0*/  LDG.E.CONSTANT R8, desc[UR12][R4.64] ;  /* 0x0000000c04087981 */ /* 0x000f68000c1e9900 */
[----:B------:R-:W2:Y:S04]  /*05b0*/  LDG.E.CONSTANT R10, desc[UR12][R4.64+0x4] ;  /* 0x0000040c040a7981 */ /* 0x000ea8000c1e9900 */
[----:B------:R-:W2:Y:S04]  /*05c0*/  LDG.E.CONSTANT R12, desc[UR12][R4.64+0x8] ;  /* 0x0000080c040c7981 */ /* 0x000ea8000c1e9900 */
[----:B------:R-:W2:Y:S04]  /*05d0*/  LDG.E.CONSTANT R19, desc[UR12][R2.64+0xc] ;  /* 0x00000c0c02137981 */ /* 0x000ea8000c1e9900 */
[----:B------:R-:W2:Y:S01]  /*05e0*/  LDG.E.CONSTANT R16, desc[UR12][R4.64+0xc] ;  /* 0x00000c0c04107981 */ /* 0x000ea2000c1e9900 */
[----:B------:R-:W-:Y:S01]  /*05f0*/  IADD3 R6, PT, PT, R6, 0x4, RZ ;  /* 0x0000000406067810 */ /* 0x000fe20007ffe0ff */
[C---:B----4-:R-:W-:Y:S01]  /*0600*/  FFMA R22, R11.reuse, R11, R22 ;  /* 0x0000000b0b167223 */ /* 0x050fe20000000016 */
[-C--:B-----5:R-:W-:Y:S01]  /*0610*/  FFMA R11, R11, R8.reuse, R21 ;  /* 0x000000080b0b7223 */ /* 0x0a0fe20000000015 */
[----:B------:R-:W-:-:S02]  /*0620*/  FFMA R8, R8, R8, R9 ;  /* 0x0000000808087223 */ /* 0x000fc40000000009 */
[C---:B---3--:R-:W-:Y:S01]  /*0630*/  FFMA R22, R13.reuse, R13, R22 ;  /* 0x0000000d0d167223 */ /* 0x048fe20000000016 */
[-C--:B--2---:R-:W-:Y:S01]  /*0640*/  FFMA R11, R13, R10.reuse, R11 ;  /* 0x0000000a0d0b7223 */ /* 0x084fe2000000000b */
[----:B------:R-:W-:Y:S02]  /*0650*/  FFMA R8, R10, R10, R8 ;  /* 0x0000000a0a087223 */ /* 0x000fe40000000008 */
[C---:B------:R-:W-:Y:S01]  /*0660*/  FFMA R22, R15.reuse, R15, R22 ;  /* 0x0000000f0f167223 */ /* 0x040fe20000000016 */
[-C--:B------:R-:W-:Y:S01]  /*0670*/  FFMA R11, R15, R12.reuse, R11 ;  /* 0x0000000c0f0b7223 */ /* 0x080fe2000000000b */
[----:B------:R-:W-:Y:S02]  /*0680*/  FFMA R8, R12, R12, R8 ;  /* 0x0000000c0c087223 */ /* 0x000fe40000000008 */
[C---:B------:R-:W-:Y:S01]  /*0690*/  FFMA R22, R19.reuse, R19, R22 ;  /* 0x0000001313167223 */ /* 0x040fe20000000016 */
[-C--:B------:R-:W-:Y:S01]  /*06a0*/  FFMA R21, R19, R16.reuse, R11 ;  /* 0x0000001013157223 */ /* 0x080fe2000000000b */
[----:B------:R-:W-:-:S07]  /*06b0*/  FFMA R9, R16, R16, R8 ;  /* 0x0000001010097223 */ /* 0x000fce0000000008 */
.L_x_37:
[----:B------:R-:W-:Y:S05]  /*06c0*/  @!P1 BRA `(.L_x_36) ;  /* 0x0000000000749947 */ /* 0x000fea0003800000 */
[----:B------:R-:W1:Y:S01]  /*06d0*/  LDC.64 R12, c[0x0][0x380] ;  /* 0x0000e000ff0c7b82 */ /* 0x000e620000000a00 */
[----:B------:R-:W-:Y:S02]  /*06e0*/  ISETP.NE.AND P0, PT, R14, 0x1, PT ;  /* 0x000000010e00780c */ /* 0x000fe40003f05270 */
[----:B------:R-:W-:-:S04]  /*06f0*/  LOP3.LUT R17, R17, 0x1, RZ, 0xc0, !PT ;  /* 0x0000000111117812 */ /* 0x000fc800078ec0ff */
[----:B------:R-:W-:Y:S01]  /*0700*/  ISETP.NE.U32.AND P1, PT, R17, 0x1, PT ;  /* 0x000000011100780c */ /* 0x000fe20003f25070 */
[----:B------:R-:W2:Y:S06]  /*0710*/  LDC.64 R10, c[0x0][0x388] ;  /* 0x0000e200ff0a7b82 */ /* 0x000eac0000000a00 */
[----:B------:R-:W-:Y:S01]  /*0720*/  @P0 IMAD.IADD R15, R7, 0x1, R6 ;  /* 0x00000001070f0824 */ /* 0x000fe200078e0206 */
[----:B------:R-:W-:Y:S01]  /*0730*/  @P0 IADD3 R6, PT, PT, R6, 0x2, RZ ;  /* 0x0000000206060810 */ /* 0x000fe20007ffe0ff */
[----:B------:R-:W3:Y:S08]  /*0740*/  LDC.64 R4, c[0x0][0x380] ;  /* 0x0000e000ff047b82 */ /* 0x000ef00000000a00 */
[----:B------:R-:W4:Y:S01]  /*0750*/  LDC.64 R2, c[0x0][0x388] ;  /* 0x0000e200ff027b82 */ /* 0x000f220000000a00 */
[----:B-1----:R-:W-:-:S05]  /*0760*/  @P0 IMAD.WIDE R12, R15, 0x4, R12 ;  /* 0x000000040f0c0825 */ /* 0x002fca00078e020c */
[----:B0-----:R-:W5:Y:S01]  /*0770*/  @P0 LDG.E.CONSTANT R17, desc[UR12][R12.64] ;  /* 0x0000000c0c110981 */ /* 0x001f62000c1e9900 */
[----:B--2---:R-:W-:Y:S01]  /*0780*/  @P0 IMAD.WIDE R10, R15, 0x4, R10 ;  /* 0x000000040f0a0825 */ /* 0x004fe200078e020a */
[----:B------:R-:W-:Y:S02]  /*0790*/  @!P1 IADD3 R15, PT, PT, R7, R6, RZ ;  /* 0x00000006070f9210 */ /* 0x000fe40007ffe0ff */
[----:B------:R-:W2:Y:S04]  /*07a0*/  @P0 LDG.E.CONSTANT R19, desc[UR12][R12.64+0x4] ;  /* 0x0000040c0c130981 */ /* 0x000ea8000c1e9900 */
[----:B------:R-:W2:Y:S01]  /*07b0*/  @P0 LDG.E.CONSTANT R6, desc[UR12][R10.64] ;  /* 0x0000000c0a060981 */ /* 0x000ea2000c1e9900 */
[----:B---3--:R-:W-:-:S03]  /*07c0*/  @!P1 IMAD.WIDE R4, R15, 0x4, R4 ;  /* 0x000000040f049825 */ /* 0x008fc600078e0204 */
[----:B------:R-:W3:Y:S04]  /*07d0*/  @P0 LDG.E.CONSTANT R14, desc[UR12][R10.64+0x4] ;  /* 0x0000040c0a0e0981 */ /* 0x000ee8000c1e9900 */
[----:B------:R-:W3:Y:S01]  /*07e0*/  @!P1 LDG.E.CONSTANT R5, desc[UR12][R4.64] ;  /* 0x0000000c04059981 */ /* 0x000ee2000c1e9900 */
[----:B----4-:R-:W-:-:S06]  /*07f0*/  @!P1 IMAD.WIDE R2, R15, 0x4, R2 ;  /* 0x000000040f029825 */ /* 0x010fcc00078e0202 */
[----:B------:R-:W4:Y:S01]  /*0800*/  @!P1 LDG.E.CONSTANT R2, desc[UR12][R2.64] ;  /* 0x0000000c02029981 */ /* 0x000f22000c1e9900 */
[C---:B-----5:R-:W-:Y:S01]  /*0810*/  @P0 FFMA R8, R17.reuse, R17, R22 ;  /* 0x0000001111080223 */ /* 0x060fe20000000016 */
[-C--:B--2---:R-:W-:Y:S01]  /*0820*/  @P0 FFMA R17, R17, R6.reuse, R21 ;  /* 0x0000000611110223 */ /* 0x084fe20000000015 */
[----:B------:R-:W-:Y:S02]  /*0830*/  @P0 FFMA R6, R6, R6, R9 ;  /* 0x0000000606060223 */ /* 0x000fe40000000009 */
[C---:B------:R-:W-:Y:S01]  /*0840*/  @P0 FFMA R22, R19.reuse, R19, R8 ;  /* 0x0000001313160223 */ /* 0x040fe20000000008 */
[-C--:B---3--:R-:W-:Y:S01]  /*0850*/  @P0 FFMA R21, R19, R14.reuse, R17 ;  /* 0x0000000e13150223 */ /* 0x088fe20000000011 */
[----:B------:R-:W-:Y:S02]  /*0860*/  @P0 FFMA R9, R14, R14, R6 ;  /* 0x0000000e0e090223 */ /* 0x000fe40000000006 */
[C---:B------:R-:W-:Y:S01]  /*0870*/  @!P1 FFMA R22, R5.reuse, R5, R22 ;  /* 0x0000000505169223 */ /* 0x040fe20000000016 */
[-C--:B----4-:R-:W-:Y:S01]  /*0880*/  @!P1 FFMA R21, R5, R2.reuse, R21 ;  /* 0x0000000205159223 */ /* 0x090fe20000000015 */
[----:B------:R-:W-:-:S07]  /*0890*/  @!P1 FFMA R9, R2, R2, R9 ;  /* 0x0000000202099223 */ /* 0x000fce0000000009 */
.L_x_36:
[----:B------:R-:W1:Y:S01]  /*08a0*/  LDC.64 R4, c[0x0][0x388] ;  /* 0x0000e200ff047b82 */ /* 0x000e620000000a00 */
[----:B------:R-:W-:-:S07]  /*08b0*/  IADD3 R7, PT, PT, R7, R0, RZ ;  /* 0x0000000007077210 */ /* 0x000fce0007ffe0ff */
[----:B------:R-:W2:Y:S08]  /*08c0*/  LDC.64 R2, c[0x0][0x380] ;  /* 0x0000e000ff027b82 */ /* 0x000eb00000000a00 */
[----:B------:R-:W3:Y:S01]  /*08d0*/  LDC R13, c[0x0][0x3a0] ;  /* 0x0000e800ff0d7b82 */ /* 0x000ee20000000800 */
[----:B-1----:R-:W-:-:S06]  /*08e0*/  IMAD.WIDE.U32 R4, R7, 0x4, R4 ;  /* 0x0000000407047825 */ /* 0x002fcc00078e0004 */
[----:B0-----:R-:W4:Y:S01]  /*08f0*/  LDG.E.CONSTANT R5, desc[UR12][R4.64] ;  /* 0x0000000c04057981 */ /* 0x001f22000c1e9900 */
[----:B--2---:R-:W-:-:S06]  /*0900*/  IMAD.WIDE.U32 R2, R7, 0x4, R2 ;  /* 0x0000000407027825 */ /* 0x004fcc00078e0002 */
[----:B------:R-:W2:Y:S01]  /*0910*/  LDG.E.CONSTANT R3, desc[UR12][R2.64] ;  /* 0x0000000c02037981 */ /* 0x000ea2000c1e9900 */
[C---:B---3--:R-:W-:Y:S01]  /*0920*/  FADD R0, |R13|.reuse, |R13| ;  /* 0x4000000d0d007221 */ /* 0x048fe20000000200 */
[----:B------:R-:W-:-:S03]  /*0930*/  FMUL R11, R13, R13 ;  /* 0x0000000d0d0b7220 */ /* 0x000fc60000400000 */
[----:B------:R-:W-:Y:S01]  /*0940*/  FFMA R0, R0, R21, 1 ;  /* 0x3f80000000007423 */ /* 0x000fe20000000015 */
[----:B------:R-:W-:-:S04]  /*0950*/  FMUL R11, R11, R22 ;  /* 0x000000160b0b7220 */ /* 0x000fc80000400000 */
[----:B------:R-:W-:-:S05]  /*0960*/  FFMA R11, R11, R9, R0 ;  /* 0x000000090b0b7223 */ /* 0x000fca0000000000 */
[----:B------:R-:W-:-:S04]  /*0970*/  FMNMX R11, R11, 1.00000001335143196e-10, !PT ;  /* 0x2edbe6ff0b0b7809 */ /* 0x000fc80007800000 */
[----:B------:R-:W0:Y:S01]  /*0980*/  MUFU.RCP R6, R11 ;  /* 0x0000000b00067308 */ /* 0x000e220000001000 */
[-C--:B------:R-:W-:Y:S01]  /*0990*/  FFMA R22, -R22, |R13|.reuse, 1 ;  /* 0x3f80000016167423 */ /* 0x080fe2000000050d */
[----:B------:R-:W-:Y:S01]  /*09a0*/  FFMA R0, R9, |R13|, R0 ;  /* 0x4000000d09007223 */ /* 0x000fe20000000000 */
[----:B------:R-:W-:Y:S01]  /*09b0*/  BSSY.RECONVERGENT B0, `(.L_x_38) ;  /* 0x000000d000007945 */ /* 0x000fe20003800200 */
[----:B0-----:R-:W-:-:S04]  /*09c0*/  FFMA R9, -R11, R6, 1 ;  /* 0x3f8000000b097423 */ /* 0x001fc80000000106 */
[----:B------:R-:W-:Y:S01]  /*09d0*/  FFMA R9, R6, R9, R6 ;  /* 0x0000000906097223 */ /* 0x000fe20000000006 */
[----:B----4-:R-:W-:-:S04]  /*09e0*/  FMUL R5, R22, R5 ;  /* 0x0000000516057220 */ /* 0x010fc80000400000 */
[----:B--2---:R-:W-:-:S04]  /*09f0*/  FFMA R0, R0, R3, R5 ;  /* 0x0000000300007223 */ /* 0x004fc80000000005 */
[----:B------:R-:W0:Y:S01]  /*0a00*/  FCHK P0, R0, R11 ;  /* 0x0000000b00007302 */ /* 0x000e220000000000 */
[----:B------:R-:W-:-:S04]  /*0a10*/  FFMA R2, R0, R9, RZ ;  /* 0x0000000900027223 */ /* 0x000fc800000000ff */
[----:B------:R-:W-:-:S04]  /*0a20*/  FFMA R3, -R11, R2, R0 ;  /* 0x000000020b037223 */ /* 0x000fc80000000100 */
[----:B------:R-:W-:Y:S01]  /*0a30*/  FFMA R9, R9, R3, R2 ;  /* 0x0000000309097223 */ /* 0x000fe20000000002 */
[----:B0-----:R-:W-:Y:S06]  /*0a40*/  @!P0 BRA `(.L_x_39) ;  /* 0x00000000000c8947 */ /* 0x001fec0003800000 */
[----:B------:R-:W-:-:S07]  /*0a50*/  MOV R2, 0xa70 ;  /* 0x00000a7000027802 */ /* 0x000fce0000000f00 */
[----:B------:R-:W-:Y:S05]  /*0a60*/  CALL.REL.NOINC `($__internal_1_$__cuda_sm3x_div_rn_noftz_f32_slowpath) ;  /* 0x0000000000187944 */ /* 0x000fea0003c00000 */
[----:B------:R-:W-:-:S07]  /*0a70*/  IMAD.MOV.U32 R9, RZ, RZ, R0 ;  /* 0x000000ffff097224 */ /* 0x000fce00078e0000 */
.L_x_39:
[----:B------:R-:W-:Y:S05]  /*0a80*/  BSYNC.RECONVERGENT B0 ;  /* 0x0000000000007941 */ /* 0x000fea0003800200 */
.L_x_38:
[----:B------:R-:W0:Y:S02]  /*0a90*/  LDC.64 R2, c[0x0][0x390] ;  /* 0x0000e400ff027b82 */ /* 0x000e240000000a00 */
[----:B0-----:R-:W-:-:S05]  /*0aa0*/  IMAD.WIDE.U32 R2, R7, 0x4, R2 ;  /* 0x0000000407027825 */ /* 0x001fca00078e0002 */
[----:B------:R-:W-:Y:S01]  /*0ab0*/  STG.E desc[UR12][R2.64], R9 ;  /* 0x0000000902007986 */ /* 0x000fe2000c10190c */
[----:B------:R-:W-:Y:S05]  /*0ac0*/  EXIT ;  /* 0x000000000000794d */ /* 0x000fea0003800000 */
        .weak           $__internal_1_$__cuda_sm3x_div_rn_noftz_f32_slowpath
        .type           $__internal_1_$__cuda_sm3x_div_rn_noftz_f32_slowpath,@function
        .size           $__internal_1_$__cuda_sm3x_div_rn_noftz_f32_slowpath,(.L_x_100 - $__internal_1_$__cuda_sm3x_div_rn_noftz_f32_slowpath)
$__internal_1_$__cuda_sm3x_div_rn_noftz_f32_slowpath:
[----:B------:R-:W-:Y:S01]  /*0ad0*/  SHF.R.U32.HI R4, RZ, 0x17, R11 ;  /* 0x00000017ff047819 */ /* 0x000fe2000001160b */
[----:B------:R-:W-:Y:S01]  /*0ae0*/  BSSY.RECONVERGENT B1, `(.L_x_40) ;  /* 0x0000065000017945 */ /* 0x000fe20003800200 */
[----:B------:R-:W-:Y:S02]  /*0af0*/  SHF.R.U32.HI R3, RZ, 0x17, R0 ;  /* 0x00000017ff037819 */ /* 0x000fe40000011600 */
[----:B------:R-:W-:Y:S02]  /*0b00*/  LOP3.LUT R12, R4, 0xff, RZ, 0xc0, !PT ;  /* 0x000000ff040c7812 */ /* 0x000fe400078ec0ff */
[----:B------:R-:W-:Y:S02]  /*0b10*/  LOP3.LUT R10, R3, 0xff, RZ, 0xc0, !PT ;  /* 0x000000ff030a7812 */ /* 0x000fe400078ec0ff */
[----:B------:R-:W-:Y:S02]  /*0b20*/  IADD3 R9, PT, PT, R12, -0x1, RZ ;  /* 0xffffffff0c097810 */ /* 0x000fe40007ffe0ff */
[----:B------:R-:W-:-:S02]  /*0b30*/  IADD3 R8, PT, PT, R10, -0x1, RZ ;  /* 0xffffffff0a087810 */ /* 0x000fc40007ffe0ff */
[----:B------:R-:W-:Y:S02]  /*0b40*/  ISETP.GT.U32.AND P0, PT, R9, 0xfd, PT ;  /* 0x000000fd0900780c */ /* 0x000fe40003f04070 */
[----:B------:R-:W-:Y:S02]  /*0b50*/  MOV R4, R0 ;  /* 0x0000000000047202 */ /* 0x000fe40000000f00 */
[----:B------:R-:W-:Y:S02]  /*0b60*/  ISETP.GT.U32.OR P0, PT, R8, 0xfd, P0 ;  /* 0x000000fd0800780c */ /* 0x000fe40000704470 */
[----:B------:R-:W-:-:S11]  /*0b70*/  MOV R5, R11 ;  /* 0x0000000b00057202 */ /* 0x000fd60000000f00 */
[----:B------:R-:W-:Y:S01]  /*0b80*/  @!P0 IMAD.MOV.U32 R6, RZ, RZ, RZ ;  /* 0x000000ffff068224 */ /* 0x000fe200078e00ff */
[----:B------:R-:W-:Y:S06]  /*0b90*/  @!P0 BRA `(.L_x_41) ;  /* 0x0000000000608947 */ /* 0x000fec0003800000 */
[----:B------:R-:W-:Y:S02]  /*0ba0*/  FSETP.GTU.FTZ.AND P0, PT, |R0|, +INF , PT ;  /* 0x7f8000000000780b */ /* 0x000fe40003f1c200 */
[----:B------:R-:W-:Y:S02]  /*0bb0*/  FSETP.GTU.FTZ.AND P1, PT, |R11|, +INF , PT ;  /* 0x7f8000000b00780b */ /* 0x000fe40003f3c200 */
[----:B------:R-:W-:Y:S02]  /*0bc0*/  MOV R3, R11 ;  /* 0x0000000b00037202 */ /* 0x000fe40000000f00 */
        /* <DEDUP_REMOVED lines=16> */
[----:B------:R-:W-:Y:S01]  /*0cd0*/  @P0 MOV R6, RZ ;  /* 0x000000ff00060202 */ /* 0x000fe20000000f00 */
[----:B------:R-:W-:Y:S01]  /*0ce0*/  @!P0 FFMA R4, R0, 1.84467440737095516160e+19, RZ ;  /* 0x5f80000000048823 */ /* 0x000fe200000000ff */
[----:B------:R-:W-:Y:S01]  /*0cf0*/  @!P0 MOV R6, 0xffffffc0 ;  /* 0xffffffc000068802 */ /* 0x000fe20000000f00 */
[----:B------:R-:W-:-:S03]  /*0d00*/  @!P1 FFMA R5, R3, 1.84467440737095516160e+19, RZ ;  /* 0x5f80000003059823 */ /* 0x000fc600000000ff */
[----:B------:R-:W-:-:S07]  /*0d10*/  @!P1 IADD3 R6, PT, PT, R6, 0x40, RZ ;  /* 0x0000004006069810 */ /* 0x000fce0007ffe0ff */
.L_x_41:
[----:B------:R-:W-:Y:S01]  /*0d20*/  LEA R0, R12, 0xc0800000, 0x17 ;  /* 0xc08000000c007811 */ /* 0x000fe200078eb8ff */
[----:B------:R-:W-:Y:S01]  /*0d30*/  BSSY.RECONVERGENT B2, `(.L_x_46) ;  /* 0x0000036000027945 */ /* 0x000fe20003800200 */
[----:B------:R-:W-:-:S03]  /*0d40*/  IADD3 R3, PT, PT, R10, -0x7f, RZ ;  /* 0xffffff810a037810 */ /* 0x000fc60007ffe0ff */
[----:B------:R-:W-:Y:S02]  /*0d50*/  IMAD.IADD R5, R5, 0x1, -R0 ;  /* 0x0000000105057824 */ /* 0x000fe400078e0a00 */
[----:B------:R-:W-:Y:S02]  /*0d60*/  IMAD R0, R3, -0x800000, R4 ;  /* 0xff80000003007824 */ /* 0x000fe400078e0204 */
        /* <DEDUP_REMOVED lines=12> */
[----:B------:R-:W-:-:S04]  /*0e30*/  LOP3.LUT R3, R3, 0xff, RZ, 0xc0, !PT ;  /* 0x000000ff03037812 */ /* 0x000fc800078ec0ff */
[----:B------:R-:W-:-:S04]  /*0e40*/  IADD3 R8, PT, PT, R3, R5, RZ ;  /* 0x0000000503087210 */ /* 0x000fc80007ffe0ff */
[----:B------:R-:W-:-:S04]  /*0e50*/  IADD3 R3, PT, PT, R8, -0x1, RZ ;  /* 0xffffffff08037810 */ /* 0x000fc80007ffe0ff */
        /* <DEDUP_REMOVED lines=10> */
[C---:B------:R-:W-:Y:S01]  /*0f00*/  VIADD R6, R8.reuse, 0x20 ;  /* 0x0000002008067836 */ /* 0x040fe20000000000 */
[C---:B------:R-:W-:Y:S02]  /*0f10*/  ISETP.NE.AND P2, PT, R8.reuse, RZ, PT ;  /* 0x000000ff0800720c */ /* 0x040fe40003f45270 */
[C---:B------:R-:W-:Y:S02]  /*0f20*/  ISETP.NE.AND P1, PT, R8.reuse, RZ, PT ;  /* 0x000000ff0800720c */ /* 0x040fe40003f25270 */
[----:B------:R-:W-:Y:S01]  /*0f30*/  LOP3.LUT R5, R3, 0x7fffff, RZ, 0xc0, !PT ;  /* 0x007fffff03057812 */ /* 0x000fe200078ec0ff */
[CCC-:B------:R-:W-:Y:S01]  /*0f40*/  FFMA.RP R3, R13.reuse, R9.reuse, R4.reuse ;  /* 0x000000090d037223 */ /* 0x1c0fe20000008004 */
[----:B------:R-:W-:Y:S01]  /*0f50*/  FFMA.RM R4, R13, R9, R4 ;  /* 0x000000090d047223 */ /* 0x000fe20000004004 */
[----:B------:R-:W-:Y:S02]  /*0f60*/  IADD3 R8, PT, PT, -R8, RZ, RZ ;  /* 0x000000ff08087210 */ /* 0x000fe40007ffe1ff */
        /* <DEDUP_REMOVED lines=10> */
[----:B------:R-:W-:-:S04]  /*1010*/  LOP3.LUT R3, R3, R4, RZ, 0xc0, !PT ;  /* 0x0000000403037212 */ /* 0x000fc800078ec0ff */
[----:B------:R-:W-:-:S04]  /*1020*/  IADD3 R3, PT, PT, R6, R3, RZ ;  /* 0x0000000306037210 */ /* 0x000fc80007ffe0ff */
[----:B------:R-:W-:Y:S01]  /*1030*/  LOP3.LUT R0, R3, R0, RZ, 0xfc, !PT ;  /* 0x0000000003007212 */ /* 0x000fe200078efcff */
[----:B------:R-:W-:Y:S06]  /*1040*/  BRA `(.L_x_49) ;  /* 0x0000000000107947 */ /* 0x000fec0003800000 */
.L_x_48:
[----:B------:R-:W-:-:S04]  /*1050*/  LOP3.LUT R0, R0, 0x80000000, RZ, 0xc0, !PT ;  /* 0x8000000000007812 */ /* 0x000fc800078ec0ff */
[----:B------:R-:W-:Y:S01]  /*1060*/  LOP3.LUT R0, R0, 0x7f800000, RZ, 0xfc, !PT ;  /* 0x7f80000000007812 */ /* 0x000fe200078efcff */
[----:B------:R-:W-:Y:S06]  /*1070*/  BRA `(.L_x_49) ;  /* 0x0000000000047947 */ /* 0x000fec0003800000 */
.L_x_47:
[----:B------:R-:W-:-:S07]  /*1080*/  LEA R0, R5, R0, 0x17 ;  /* 0x0000000005007211 */ /* 0x000fce00078eb8ff */
.L_x_49:
[----:B------:R-:W-:Y:S05]  /*1090*/  BSYNC.RECONVERGENT B2 ;  /* 0x0000000000027941 */ /* 0x000fea0003800200 */
.L_x_46:
[----:B------:R-:W-:Y:S05]  /*10a0*/  BRA `(.L_x_50) ;  /* 0x0000000000207947 */ /* 0x000fea0003800000 */
.L_x_45:
[----:B------:R-:W-:-:S04]  /*10b0*/  LOP3.LUT R0, R5, 0x80000000, R4, 0x48, !PT ;  /* 0x8000000005007812 */ /* 0x000fc800078e4804 */
[----:B------:R-:W-:Y:S01]  /*10c0*/  LOP3.LUT R0, R0, 0x7f800000, RZ, 0xfc, !PT ;  /* 0x7f80000000007812 */ /* 0x000fe200078efcff */
[----:B------:R-:W-:Y:S06]  /*10d0*/  BRA `(.L_x_50) ;  /* 0x0000000000147947 */ /* 0x000fec0003800000 */
.L_x_44:
[----:B------:R-:W-:Y:S01]  /*10e0*/  LOP3.LUT R0, R5, 0x80000000, R4, 0x48, !PT ;  /* 0x8000000005007812 */ /* 0x000fe200078e4804 */
[----:B------:R-:W-:Y:S06]  /*10f0*/  BRA `(.L_x_50) ;  /* 0x00000000000c7947 */ /* 0x000fec0003800000 */
.L_x_43:
[----:B------:R-:W0:Y:S01]  /*1100*/  MUFU.RSQ R0, -QNAN ;  /* 0xffc0000000007908 */ /* 0x000e220000001400 */
[----:B------:R-:W-:Y:S05]  /*1110*/  BRA `(.L_x_50) ;  /* 0x0000000000047947 */ /* 0x000fea0003800000 */
.L_x_42:
[----:B------:R-:W-:-:S07]  /*1120*/  FADD.FTZ R0, R0, R3 ;  /* 0x0000000300007221 */ /* 0x000fce0000010000 */
.L_x_50:
[----:B------:R-:W-:Y:S05]  /*1130*/  BSYNC.RECONVERGENT B1 ;  /* 0x0000000000017941 */ /* 0x000fea0003800200 */
.L_x_40:
[----:B------:R-:W-:-:S04]  /*1140*/  HFMA2 R3, -RZ, RZ, 0, 0 ;  /* 0x00000000ff037431 */ /* 0x000fc800000001ff */
[----:B0-----:R-:W-:Y:S05]  /*1150*/  RET.REL.NODEC R2 `(_Z17mobius_add_kernelPKfS0_Pfiif) ;  /* 0xffffffec02a87950 */ /* 0x001fea0003c3ffff */
.L_x_51:
        /* <DEDUP_REMOVED lines=10> */
.L_x_100:


//--------------------- .text._Z26hyperbolic_distance_kernelPKfS0_Pfii --------------------------
	.section	.text._Z26hyperbolic_distance_kernelPKfS0_Pfii,"ax",@progbits
	.align	128
        .global         _Z26hyperbolic_distance_kernelPKfS0_Pfii
        .type           _Z26hyperbolic_distance_kernelPKfS0_Pfii,@function
        .size           _Z26hyperbolic_distance_kernelPKfS0_Pfii,(.L_x_101 - _Z26hyperbolic_distance_kernelPKfS0_Pfii)
        .other          _Z26hyperbolic_distance_kernelPKfS0_Pfii,@"STO_CUDA_ENTRY STV_DEFAULT"
_Z26hyperbolic_distance_kernelPKfS0_Pfii:
.text._Z26hyperbolic_distance_kernelPKfS0_Pfii:
[----:B------:R-:W-:Y:S01]  /*0000*/  LDC R1, c[0x0][0x37c] ;  /* 0x0000df00ff017b82 */ /* 0x000fe20000000800 */
[----:B------:R-:W0:Y:S01]  /*0010*/  S2R R6, SR_CTAID.X ;  /* 0x0000000000067919 */ /* 0x000e220000002500 */
[----:B------:R-:W0:Y:S02]  /*0020*/  LDCU UR4, c[0x0][0x398] ;  /* 0x00007300ff0477ac */ /* 0x000e240008000800 */
[----:B0-----:R-:W-:-:S13]  /*0030*/  ISETP.GE.AND P0, PT, R6, UR4, PT ;  /* 0x0000000406007c0c */ /* 0x001fda000bf06270 */
[----:B------:R-:W-:Y:S05]  /*0040*/  @P0 EXIT ;  /* 0x000000000000094d */ /* 0x000fea0003800000 */
[----:B------:R-:W0:Y:S01]  /*0050*/  S2R R0, SR_TID.X ;  /* 0x0000000000007919 */ /* 0x000e220000002100 */
[----:B------:R-:W0:Y:S01]  /*0060*/  LDC R19, c[0x0][0x39c] ;  /* 0x0000e700ff137b82 */ /* 0x000e220000000800 */
[----:B------:R-:W1:Y:S01]  /*0070*/  LDCU.64 UR4, c[0x0][0x358] ;  /* 0x00006b00ff0477ac */ /* 0x000e620008000a00 */
[----:B------:R-:W-:Y:S01]  /*0080*/  BSSY.RECONVERGENT B0, `(.L_x_52) ;  /* 0x000001e000007945 */ /* 0x000fe20003800200 */
[----:B------:R-:W-:Y:S01]  /*0090*/  HFMA2 R7, -RZ, RZ, 0, 0 ;  /* 0x00000000ff077431 */ /* 0x000fe200000001ff */
[----:B------:R-:W-:Y:S02]  /*00a0*/  CS2R R12, SRZ ;  /* 0x00000000000c7805 */ /* 0x000fe4000001ff00 */
[----:B0-----:R-:W-:-:S13]  /*00b0*/  ISETP.GE.AND P0, PT, R0, R19, PT ;  /* 0x000000130000720c */ /* 0x001fda0003f06270 */
[----:B-1----:R-:W-:Y:S05]  /*00c0*/  @P0 BRA `(.L_x_53) ;  /* 0x0000000000640947 */ /* 0x002fea0003800000 */
[----:B------:R-:W0:Y:S01]  /*00d0*/  S2R R14, SR_CgaCtaId ;  /* 0x00000000000e7919 */ /* 0x000e220000008800 */
[----:B------:R-:W1:Y:S01]  /*00e0*/  LDC R20, c[0x0][0x360] ;  /* 0x0000d800ff147b82 */ /* 0x000e620000000800 */
[----:B------:R-:W-:Y:S02]  /*00f0*/  MOV R7, 0x400 ;  /* 0x0000040000077802 */ /* 0x000fe40000000f00 */
[----:B------:R-:W-:Y:S02]  /*0100*/  CS2R R12, SRZ ;  /* 0x00000000000c7805 */ /* 0x000fe4000001ff00 */
[----:B------:R-:W-:-:S03]  /*0110*/  MOV R15, R0 ;  /* 0x00000000000f7202 */ /* 0x000fc60000000f00 */
[----:B------:R-:W2:Y:S08]  /*0120*/  LDC.64 R2, c[0x0][0x380] ;  /* 0x0000e000ff027b82 */ /* 0x000eb00000000a00 */
[----:B------:R-:W3:Y:S01]  /*0130*/  LDC.64 R4, c[0x0][0x388] ;  /* 0x0000e200ff047b82 */ /* 0x000ee20000000a00 */
[----:B0-----:R-:W-:Y:S01]  /*0140*/  LEA R14, R14, R7, 0x18 ;  /* 0x000000070e0e7211 */ /* 0x001fe200078ec0ff */
[----:B------:R-:W-:-:S07]  /*0150*/  IMAD.MOV.U32 R7, RZ, RZ, RZ ;  /* 0x000000ffff077224 */ /* 0x000fce00078e00ff */
.L_x_54:
[----:B------:R-:W-:-:S04]  /*0160*/  IMAD R11, R6, R19, R15 ;  /* 0x00000013060b7224 */ /* 0x000fc800078e020f */
[----:B0-2---:R-:W-:-:S04]  /*0170*/  IMAD.WIDE R8, R11, 0x4, R2 ;  /* 0x000000040b087825 */ /* 0x005fc800078e0202 */
[----:B---3--:R-:W-:Y:S02]  /*0180*/  IMAD.WIDE R10, R11, 0x4, R4 ;  /* 0x000000040b0a7825 */ /* 0x008fe400078e0204 */
[----:B------:R-:W2:Y:S04]  /*0190*/  LDG.E.CONSTANT R9, desc[UR4][R8.64] ;  /* 0x0000000408097981 */ /* 0x000ea8000c1e9900 */
[----:B------:R-:W3:Y:S01]  /*01a0*/  LDG.E.CONSTANT R10, desc[UR4][R10.64] ;  /* 0x000000040a0a7981 */ /* 0x000ee2000c1e9900 */
[----:B------:R-:W-:Y:S02]  /*01b0*/  IMAD R16, R15, 0x4, R14 ;  /* 0x000000040f107824 */ /* 0x000fe400078e020e */
[----:B-1----:R-:W-:-:S03]  /*01c0*/  IMAD.IADD R15, R20, 0x1, R15 ;  /* 0x00000001140f7824 */ /* 0x002fc600078e020f */
[----:B------:R-:W-:Y:S02]  /*01d0*/  LEA R17, R19, R16, 0x2 ;  /* 0x0000001013117211 */ /* 0x000fe400078e10ff */
[----:B------:R-:W-:Y:S01]  /*01e0*/  ISETP.GE.AND P0, PT, R15, R19, PT ;  /* 0x000000130f00720c */ /* 0x000fe20003f06270 */
[----:B--2---:R0:W-:Y:S01]  /*01f0*/  STS [R16], R9 ;  /* 0x0000000910007388 */ /* 0x0041e20000000800 */
[----:B------:R-:W-:-:S03]  /*0200*/  FFMA R12, R9, R9, R12 ;  /* 0x00000009090c7223 */ /* 0x000fc6000000000c */
[----:B---3--:R0:W-:Y:S01]  /*0210*/  STS [R17], R10 ;  /* 0x0000000a11007388 */ /* 0x0081e20000000800 */
[----:B------:R-:W-:Y:S01]  /*0220*/  FADD R18, R9, -R10 ;  /* 0x8000000a09127221 */ /* 0x000fe20000000000 */
[----:B------:R-:W-:-:S03]  /*0230*/  FFMA R13, R10, R10, R13 ;  /* 0x0000000a0a0d7223 */ /* 0x000fc6000000000d */
[----:B------:R-:W-:-:S03]  /*0240*/  FFMA R7, R18, R18, R7 ;  /* 0x0000001212077223 */ /* 0x000fc60000000007 */
[----:B------:R-:W-:Y:S05]  /*0250*/  @!P0 BRA `(.L_x_54) ;  /* 0xfffffffc00c08947 */ /* 0x000fea000383ffff */
.L_x_53:
[----:B------:R-:W-:Y:S05]  /*0260*/  BSYNC.RECONVERGENT B0 ;  /* 0x0000000000007941 */ /* 0x000fea0003800200 */
.L_x_52:
[----:B------:R-:W1:Y:S01]  /*0270*/  SHFL.BFLY PT, R3, R12, 0x10, 0x1f ;  /* 0x0e001f000c037f89 */ /* 0x000e6200000e0000 */
[----:B------:R-:W-:Y:S01]  /*0280*/  BAR.SYNC.DEFER_BLOCKING 0x0 ;  /* 0x0000000000007b1d */ /* 0x000fe20000010000 */
[----:B------:R-:W-:-:S05]  /*0290*/  ISETP.NE.AND P0, PT, R0, RZ, PT ;  /* 0x000000ff0000720c */ /* 0x000fca0003f05270 */
[----:B------:R-:W2:Y:S04]  /*02a0*/  SHFL.BFLY PT, R2, R13, 0x10, 0x1f ;  /* 0x0e001f000d027f89 */ /* 0x000ea800000e0000 */
[----:B------:R-:W3:Y:S01]  /*02b0*/  SHFL.BFLY PT, R8, R7, 0x10, 0x1f ;  /* 0x0e001f0007087f89 */ /* 0x000ee200000e0000 */
[----:B-1----:R-:W-:Y:S01]  /*02c0*/  FADD R3, R3, R12 ;  /* 0x0000000c03037221 */ /* 0x002fe20000000000 */
[----:B--2---:R-:W-:-:S04]  /*02d0*/  FADD R4, R2, R13 ;  /* 0x0000000d02047221 */ /* 0x004fc80000000000 */
[----:B------:R-:W1:Y:S01]  /*02e0*/  SHFL.BFLY PT, R2, R3, 0x8, 0x1f ;  /* 0x0d001f0003027f89 */ /* 0x000e6200000e0000 */
[----:B---3--:R-:W-:-:S03]  /*02f0*/  FADD R11, R8, R7 ;  /* 0x00000007080b7221 */ /* 0x008fc60000000000 */
[----:B------:R-:W2:Y:S04]  /*0300*/  SHFL.BFLY PT, R5, R4, 0x8, 0x1f ;  /* 0x0d001f0004057f89 */ /* 0x000ea800000e0000 */
[----:B0-----:R-:W0:Y:S01]  /*0310*/  SHFL.BFLY PT, R10, R11, 0x8, 0x1f ;  /* 0x0d001f000b0a7f89 */ /* 0x001e2200000e0000 */
[----:B-1----:R-:W-:Y:S01]  /*0320*/  FADD R2, R3, R2 ;  /* 0x0000000203027221 */ /* 0x002fe20000000000 */
[----:B--2---:R-:W-:-:S04]  /*0330*/  FADD R8, R4, R5 ;  /* 0x0000000504087221 */ /* 0x004fc80000000000 */
[----:B------:R-:W1:Y:S01]  /*0340*/  SHFL.BFLY PT, R5, R2, 0x4, 0x1f ;  /* 0x0c801f0002057f89 */ /* 0x000e6200000e0000 */
[----:B0-----:R-:W-:-:S03]  /*0350*/  FADD R12, R11, R10 ;  /* 0x0000000a0b0c7221 */ /* 0x001fc60000000000 */
[----:B------:R-:W0:Y:S04]  /*0360*/  SHFL.BFLY PT, R9, R8, 0x4, 0x1f ;  /* 0x0c801f0008097f89 */ /* 0x000e2800000e0000 */
[----:B------:R-:W2:Y:S01]  /*0370*/  SHFL.BFLY PT, R3, R12, 0x4, 0x1f ;  /* 0x0c801f000c037f89 */ /* 0x000ea200000e0000 */
[----:B-1----:R-:W-:Y:S01]  /*0380*/  FADD R5, R2, R5 ;  /* 0x0000000502057221 */ /* 0x002fe20000000000 */
[----:B0-----:R-:W-:-:S04]  /*0390*/  FADD R9, R8, R9 ;  /* 0x0000000908097221 */ /* 0x001fc80000000000 */
[----:B------:R-:W0:Y:S01]  /*03a0*/  SHFL.BFLY PT, R4, R5, 0x2, 0x1f ;  /* 0x0c401f0005047f89 */ /* 0x000e2200000e0000 */
[----:B--2---:R-:W-:-:S03]  /*03b0*/  FADD R13, R12, R3 ;  /* 0x000000030c0d7221 */ /* 0x004fc60000000000 */
[----:B------:R-:W1:Y:S04]  /*03c0*/  SHFL.BFLY PT, R10, R9, 0x2, 0x1f ;  /* 0x0c401f00090a7f89 */ /* 0x000e6800000e0000 */
[----:B------:R-:W2:Y:S01]  /*03d0*/  SHFL.BFLY PT, R2, R13, 0x2, 0x1f ;  /* 0x0c401f000d027f89 */ /* 0x000ea200000e0000 */
[----:B0-----:R-:W-:Y:S01]  /*03e0*/  FADD R4, R5, R4 ;  /* 0x0000000405047221 */ /* 0x001fe20000000000 */
[----:B-1----:R-:W-:-:S04]  /*03f0*/  FADD R10, R9, R10 ;  /* 0x0000000a090a7221 */ /* 0x002fc80000000000 */
[----:B------:R-:W0:Y:S01]  /*0400*/  SHFL.BFLY PT, R3, R4, 0x1, 0x1f ;  /* 0x0c201f0004037f89 */ /* 0x000e2200000e0000 */
[----:B--2---:R-:W-:-:S03]  /*0410*/  FADD R2, R13, R2 ;  /* 0x000000020d027221 */ /* 0x004fc60000000000 */
[----:B------:R-:W1:Y:S01]  /*0420*/  SHFL.BFLY PT, R7, R10, 0x1, 0x1f ;  /* 0x0c201f000a077f89 */ /* 0x000e6200000e0000 */
[----:B0-----:R-:W-:-:S03]  /*0430*/  FADD R0, R4, R3 ;  /* 0x0000000304007221 */ /* 0x001fc60000000000 */
[----:B------:R0:W2:Y:S01]  /*0440*/  SHFL.BFLY PT, R3, R2, 0x1, 0x1f ;  /* 0x0c201f0002037f89 */ /* 0x0000a200000e0000 */
[----:B-1----:R-:W-:Y:S01]  /*0450*/  FADD R5, R10, R7 ;  /* 0x000000070a057221 */ /* 0x002fe20000000000 */
[----:B------:R-:W-:Y:S06]  /*0460*/  @P0 EXIT ;  /* 0x000000000000094d */ /* 0x000fec0003800000 */
[----:B------:R-:W-:Y:S01]  /*0470*/  FADD R0, -R0, 1 ;  /* 0x3f80000000007421 */ /* 0x000fe20000000100 */
[----:B------:R-:W-:Y:S01]  /*0480*/  FADD R5, -R5, 1 ;  /* 0x3f80000005057421 */ /* 0x000fe20000000100 */
[----:B------:R-:W-:Y:S03]  /*0490*/  BSSY.RECONVERGENT B0, `(.L_x_55) ;  /* 0x0000010000007945 */ /* 0x000fe60003800200 */
[----:B------:R-:W-:-:S05]  /*04a0*/  FMUL R0, R0, R5 ;  /* 0x0000000500007220 */ /* 0x000fca0000400000 */
[----:B------:R-:W-:Y:S01]  /*04b0*/  FMNMX R5, R0, 1.00000001335143196e-10, !PT ;  /* 0x2edbe6ff00057809 */ /* 0x000fe20007800000 */
[----:B--2---:R-:W-:-:S03]  /*04c0*/  FADD R0, R2, R3 ;  /* 0x0000000302007221 */ /* 0x004fc60000000000 */
[----:B------:R-:W1:Y:S01]  /*04d0*/  MUFU.RCP R4, R5 ;  /* 0x0000000500047308 */ /* 0x000e620000001000 */
[----:B------:R-:W-:-:S07]  /*04e0*/  FADD R0, R0, R0 ;  /* 0x0000000000007221 */ /* 0x000fce0000000000 */
[----:B------:R-:W2:Y:S01]  /*04f0*/  FCHK P0, R0, R5 ;  /* 0x0000000500007302 */ /* 0x000ea20000000000 */
[----:B-1----:R-:W-:-:S04]  /*0500*/  FFMA R3, -R5, R4, 1 ;  /* 0x3f80000005037423 */ /* 0x002fc80000000104 */
[----:B------:R-:W-:-:S04]  /*0510*/  FFMA R3, R4, R3, R4 ;  /* 0x0000000304037223 */ /* 0x000fc80000000004 */
[----:B0-----:R-:W-:-:S04]  /*0520*/  FFMA R2, R0, R3, RZ ;  /* 0x0000000300027223 */ /* 0x001fc800000000ff */
[----:B------:R-:W-:-:S04]  /*0530*/  FFMA R4, -R5, R2, R0 ;  /* 0x0000000205047223 */ /* 0x000fc80000000100 */
[----:B------:R-:W-:Y:S01]  /*0540*/  FFMA R2, R3, R4, R2 ;  /* 0x0000000403027223 */ /* 0x000fe20000000002 */
[----:B--2---:R-:W-:Y:S06]  /*0550*/  @!P0 BRA `(.L_x_56) ;  /* 0x00000000000c8947 */ /* 0x004fec0003800000 */
[----:B------:R-:W-:-:S07]  /*0560*/  MOV R2, 0x580 ;  /* 0x0000058000027802 */ /* 0x000fce0000000f00 */
[----:B------:R-:W-:Y:S05]  /*0570*/  CALL.REL.NOINC `($__internal_2_$__cuda_sm3x_div_rn_noftz_f32_slowpath) ;  /* 0x0000000000c07944 */ /* 0x000fea0003c00000 */
[----:B------:R-:W-:-:S07]  /*0580*/  MOV R2, R0 ;  /* 0x0000000000027202 */ /* 0x000fce0000000f00 */
.L_x_56:
[----:B------:R-:W-:Y:S05]  /*0590*/  BSYNC.RECONVERGENT B0 ;  /* 0x0000000000007941 */ /* 0x000fea0003800200 */
.L_x_55:
[----:B------:R-:W-:-:S04]  /*05a0*/  FADD R2, R2, 1 ;  /* 0x3f80000002027421 */ /* 0x000fc80000000000 */
[C---:B------:R-:W-:Y:S01]  /*05b0*/  FFMA R0, R2.reuse, R2, -1 ;  /* 0xbf80000002007423 */ /* 0x040fe20000000002 */
[----:B------:R-:W-:-:S03]  /*05c0*/  FADD R2, R2, -1 ;  /* 0xbf80000002027421 */ /* 0x000fc60000000000 */
[----:B------:R-:W0:Y:S01]  /*05d0*/  MUFU.RSQ R3, R0 ;  /* 0x0000000000037308 */ /* 0x000e220000001400 */
[----:B------:R-:W-:Y:S02]  /*05e0*/  FSETP.NEU.AND P1, PT, R0, RZ, PT ;  /* 0x000000ff0000720b */ /* 0x000fe40003f2d000 */
[----:B------:R-:W-:Y:S01]  /*05f0*/  ISETP.GT.U32.AND P0, PT, R2, 0x4b000000, PT ;  /* 0x4b0000000200780c */ /* 0x000fe20003f04070 */
[----:B0-----:R-:W-:Y:S01]  /*0600*/  FMUL R5, R0, R3 ;  /* 0x0000000300057220 */ /* 0x001fe20000400000 */
[----:B------:R-:W-:-:S03]  /*0610*/  FMUL R4, R3, 0.5 ;  /* 0x3f00000003047820 */ /* 0x000fc60000400000 */
[----:B------:R-:W-:-:S04]  /*0620*/  FFMA R3, -R5, R5, R0 ;  /* 0x0000000505037223 */ /* 0x000fc80000000100 */
[----:B------:R-:W-:Y:S01]  /*0630*/  FFMA R3, R4, R3, R5 ;  /* 0x0000000304037223 */ /* 0x000fe20000000005 */
[----:B------:R-:W-:Y:S01]  /*0640*/  HFMA2 R4, -RZ, RZ, 1.625, 0 ;  /* 0x3e800000ff047431 */ /* 0x000fe200000001ff */
[----:B------:R-:W-:-:S03]  /*0650*/  MOV R5, 0x3d39bf78 ;  /* 0x3d39bf7800057802 */ /* 0x000fc60000000f00 */
[----:B------:R-:W-:-:S04]  /*0660*/  FSEL R3, R3, RZ, P1 ;  /* 0x000000ff03037208 */ /* 0x000fc80000800000 */
[----:B------:R-:W-:-:S05]  /*0670*/  FSEL R3, R3, -1.0000001192092895508, !P0 ;  /* 0xbf80000103037808 */ /* 0x000fca0004000000 */
[----:B------:R-:W-:-:S04]  /*0680*/  FADD R7, R2, R3 ;  /* 0x0000000302077221 */ /* 0x000fc80000000000 */
[C---:B------:R-:W-:Y:S01]  /*0690*/  FADD.RZ R0, R7.reuse, 1 ;  /* 0x3f80000007007421 */ /* 0x040fe2000000c000 */
[----:B------:R-:W-:-:S03]  /*06a0*/  ISETP.GE.U32.AND P1, PT, R7, 0x7f800000, PT ;  /* 0x7f8000000700780c */ /* 0x000fc60003f26070 */
[----:B------:R-:W-:Y:S01]  /*06b0*/  VIADD R0, R0, 0xc0c00000 ;  /* 0xc0c0000000007836 */ /* 0x000fe20000000000 */
[----:B------:R-:W-:-:S04]  /*06c0*/  ISETP.GT.AND P2, PT, R7, -0x40800000, P1 ;  /* 0xbf8000000700780c */ /* 0x000fc80000f44270 */
[----:B------:R-:W-:-:S04]  /*06d0*/  LOP3.LUT R0, R0, 0xff800000, RZ, 0xc0, !PT ;  /* 0xff80000000007812 */ /* 0x000fc800078ec0ff */
[----:B------:R-:W-:Y:S01]  /*06e0*/  IADD3 R3, PT, PT, -R0, 0x40800000, RZ ;  /* 0x4080000000037810 */ /* 0x000fe20007ffe1ff */
[----:B------:R-:W-:Y:S01]  /*06f0*/  IMAD.IADD R2, R7, 0x1, -R0 ;  /* 0x0000000107027824 */ /* 0x000fe200078e0a00 */
[----:B------:R-:W-:-:S03]  /*0700*/  I2FP.F32.S32 R0, R0 ;  /* 0x0000000000007245 */ /* 0x000fc60000201400 */
[----:B------:R-:W-:Y:S02]  /*0710*/  FFMA R3, R3, R4, -1 ;  /* 0xbf80000003037423 */ /* 0x000fe40000000004 */
[----:B------:R-:W-:Y:S02]  /*0720*/  FMUL R0, R0, 1.1920928955078125e-07 ;  /* 0x3400000000007820 */ /* 0x000fe40000400000 */
[----:B------:R-:W-:-:S04]  /*0730*/  FADD R4, R2, R3 ;  /* 0x0000000302047221 */ /* 0x000fc80000000000 */
[----:B------:R-:W-:-:S04]  /*0740*/  FFMA R3, R4, -R5, 0.10546888411045074463 ;  /* 0x3dd8001204037423 */ /* 0x000fc80000000805 */
[----:B------:R-:W-:-:S04]  /*0750*/  FFMA R3, R4, R3, -0.13229703903198242188 ;  /* 0xbe0778e004037423 */ /* 0x000fc80000000003 */
[----:B------:R-:W-:-:S04]  /*0760*/  FFMA R3, R4, R3, 0.14491446316242218018 ;  /* 0x3e14647504037423 */ /* 0x000fc80000000003 */
[----:B------:R-:W-:-:S04]  /*0770*/  FFMA R3, R4, R3, -0.16641564667224884033 ;  /* 0xbe2a68dd04037423 */ /* 0x000fc80000000003 */
[----:B------:R-:W-:-:S04]  /*0780*/  FFMA R3, R4, R3, 0.19988867640495300293 ;  /* 0x3e4caf9e04037423 */ /* 0x000fc80000000003 */
[----:B------:R-:W-:-:S04]  /*0790*/  FFMA R3, R4, R3, -0.25000196695327758789 ;  /* 0xbe80004204037423 */ /* 0x000fc80000000003 */
[----:B------:R-:W-:-:S04]  /*07a0*/  FFMA R3, R4, R3, 0.33333510160446166992 ;  /* 0x3eaaaae604037423 */ /* 0x000fc80000000003 */
[----:B------:R-:W-:-:S04]  /*07b0*/  FFMA R3, R4, R3, -0.5 ;  /* 0xbf00000004037423 */ /* 0x000fc80000000003 */
[C---:B------:R-:W-:Y:S02]  /*07c0*/  FMUL R5, R4.reuse, R3 ;  /* 0x0000000304057220 */ /* 0x040fe40000400000 */
[----:B------:R-:W0:Y:S02]  /*07d0*/  LDC.64 R2, c[0x0][0x390] ;  /* 0x0000e400ff027b82 */ /* 0x000e240000000a00 */
[----:B------:R-:W-:Y:S01]  /*07e0*/  FFMA R5, R4, R5, R4 ;  /* 0x0000000504057223 */ /* 0x000fe20000000004 */
[----:B------:R-:W-:-:S03]  /*07f0*/  @P1 IMAD.MOV.U32 R4, RZ, RZ, 0x7f800000 ;  /* 0x7f800000ff041424 */ /* 0x000fc600078e00ff */
[----:B------:R-:W-:Y:S01]  /*0800*/  FFMA R0, R0, 0.69314718246459960938, R5 ;  /* 0x3f31721800007823 */ /* 0x000fe20000000005 */
[C---:B------:R-:W-:Y:S01]  /*0810*/  @P2 FFMA R0, R7.reuse, R4, +INF ;  /* 0x7f80000007002423 */ /* 0x040fe20000000004 */
[----:B------:R-:W-:-:S04]  /*0820*/  @P1 FSETP.NEU.AND P2, PT, R7, RZ, PT ;  /* 0x000000ff0700120b */ /* 0x000fc80003f4d000 */
[----:B------:R-:W-:-:S05]  /*0830*/  @P1 FSEL R0, R0, -RZ, P2 ;  /* 0x800000ff00001208 */ /* 0x000fca0001000000 */
[----:B------:R-:W-:Y:S01]  /*0840*/  @P0 FADD R0, R0, 0.69314718246459960938 ;  /* 0x3f31721800000421 */ /* 0x000fe20000000000 */
[----:B0-----:R-:W-:-:S05]  /*0850*/  IMAD.WIDE.U32 R6, R6, 0x4, R2 ;  /* 0x0000000406067825 */ /* 0x001fca00078e0002 */
[----:B------:R-:W-:Y:S01]  /*0860*/  STG.E desc[UR4][R6.64], R0 ;  /* 0x0000000006007986 */ /* 0x000fe2000c101904 */
[----:B------:R-:W-:Y:S05]  /*0870*/  EXIT ;  /* 0x000000000000794d */ /* 0x000fea0003800000 */
        .weak           $__internal_2_$__cuda_sm3x_div_rn_noftz_f32_slowpath
        .type           $__internal_2_$__cuda_sm3x_div_rn_noftz_f32_slowpath,@function
        .size           $__internal_2_$__cuda_sm3x_div_rn_noftz_f32_slowpath,(.L_x_101 - $__internal_2_$__cuda_sm3x_div_rn_noftz_f32_slowpath)
$__internal_2_$__cuda_sm3x_div_rn_noftz_f32_slowpath:
[----:B------:R-:W-:Y:S01]  /*0880*/  SHF.R.U32.HI R4, RZ, 0x17, R5 ;  /* 0x00000017ff047819 */ /* 0x000fe20000011605 */
[----:B------:R-:W-:Y:S01]  /*0890*/  BSSY.RECONVERGENT B1, `(.L_x_57) ;  /* 0x0000064000017945 */ /* 0x000fe20003800200 */
[----:B------:R-:W-:Y:S02]  /*08a0*/  SHF.R.U32.HI R3, RZ, 0x17, R0 ;  /* 0x00000017ff037819 */ /* 0x000fe40000011600 */
[----:B------:R-:W-:Y:S02]  /*08b0*/  LOP3.LUT R12, R4, 0xff, RZ, 0xc0, !PT ;  /* 0x000000ff040c7812 */ /* 0x000fe400078ec0ff */
[----:B------:R-:W-:Y:S02]  /*08c0*/  LOP3.LUT R10, R3, 0xff, RZ, 0xc0, !PT ;  /* 0x000000ff030a7812 */ /* 0x000fe400078ec0ff */
[----:B------:R-:W-:Y:S02]  /*08d0*/  IADD3 R9, PT, PT, R12, -0x1, RZ ;  /* 0xffffffff0c097810 */ /* 0x000fe40007ffe0ff */
[----:B------:R-:W-:Y:S01]  /*08e0*/  MOV R4, R0 ;  /* 0x0000000000047202 */ /* 0x000fe20000000f00 */
[----:B------:R-:W-:Y:S01]  /*08f0*/  VIADD R8, R10, 0xffffffff ;  /* 0xffffffff0a087836 */ /* 0x000fe20000000000 */
[----:B------:R-:W-:-:S04]  /*0900*/  ISETP.GT.U32.AND P0, PT, R9, 0xfd, PT ;  /* 0x000000fd0900780c */ /* 0x000fc80003f04070 */
[----:B------:R-:W-:-:S13]  /*0910*/  ISETP.GT.U32.OR P0, PT, R8, 0xfd, P0 ;  /* 0x000000fd0800780c */ /* 0x000fda0000704470 */
        /* <DEDUP_REMOVED lines=26> */
.L_x_58:
[----:B------:R-:W-:Y:S01]  /*0ac0*/  LEA R0, R12, 0xc0800000, 0x17 ;  /* 0xc08000000c007811 */ /* 0x000fe200078eb8ff */
[----:B------:R-:W-:Y:S01]  /*0ad0*/  VIADD R3, R10, 0xffffff81 ;  /* 0xffffff810a037836 */ /* 0x000fe20000000000 */
[----:B------:R-:W-:Y:S02]  /*0ae0*/  BSSY.RECONVERGENT B2, `(.L_x_63) ;  /* 0x0000035000027945 */ /* 0x000fe40003800200 */
[----:B------:R-:W-:Y:S01]  /*0af0*/  IADD3 R5, PT, PT, -R0, R5, RZ ;  /* 0x0000000500057210 */ /* 0x000fe20007ffe1ff */
[----:B------:R-:W-:-:S03]  /*0b00*/  IMAD R0, R3, -0x800000, R4 ;  /* 0xff80000003007824 */ /* 0x000fc600078e0204 */
[----:B------:R-:W0:Y:S01]  /*0b10*/  MUFU.RCP R8, R5 ;  /* 0x0000000500087308 */ /* 0x000e220000001000 */
[----:B------:R-:W-:-:S04]  /*0b20*/  FADD.FTZ R9, -R5, -RZ ;  /* 0x800000ff05097221 */ /* 0x000fc80000010100 */
[----:B0-----:R-:W-:-:S04]  /*0b30*/  FFMA R11, R8, R9, 1 ;  /* 0x3f800000080b7423 */ /* 0x001fc80000000009 */
[----:B------:R-:W-:-:S04]  /*0b40*/  FFMA R13, R8, R11, R8 ;  /* 0x0000000b080d7223 */ /* 0x000fc80000000008 */
[----:B------:R-:W-:-:S04]  /*0b50*/  FFMA R4, R0, R13, RZ ;  /* 0x0000000d00047223 */ /* 0x000fc800000000ff */
[----:B------:R-:W-:-:S04]  /*0b60*/  FFMA R11, R9, R4, R0 ;  /* 0x00000004090b7223 */ /* 0x000fc80000000000 */
[----:B------:R-:W-:Y:S01]  /*0b70*/  FFMA R8, R13, R11, R4 ;  /* 0x0000000b0d087223 */ /* 0x000fe20000000004 */
[----:B------:R-:W-:-:S03]  /*0b80*/  IADD3 R4, PT, PT, R3, 0x7f, -R12 ;  /* 0x0000007f03047810 */ /* 0x000fc60007ffe80c */
[----:B------:R-:W-:Y:S01]  /*0b90*/  FFMA R9, R9, R8, R0 ;  /* 0x0000000809097223 */ /* 0x000fe20000000000 */
[----:B------:R-:W-:-:S03]  /*0ba0*/  IADD3 R4, PT, PT, R4, R7, RZ ;  /* 0x0000000704047210 */ /* 0x000fc60007ffe0ff */
[----:B------:R-:W-:-:S05]  /*0bb0*/  FFMA R0, R13, R9, R8 ;  /* 0x000000090d007223 */ /* 0x000fca0000000008 */
[----:B------:R-:W-:-:S04]  /*0bc0*/  SHF.R.U32.HI R3, RZ, 0x17, R0 ;  /* 0x00000017ff037819 */ /* 0x000fc80000011600 */
[----:B------:R-:W-:-:S04]  /*0bd0*/  LOP3.LUT R3, R3, 0xff, RZ, 0xc0, !PT ;  /* 0x000000ff03037812 */ /* 0x000fc800078ec0ff */
[----:B------:R-:W-:-:S05]  /*0be0*/  IADD3 R7, PT, PT, R3, R4, RZ ;  /* 0x0000000403077210 */ /* 0x000fca0007ffe0ff */
        /* <DEDUP_REMOVED lines=10> */
[CCC-:B------:R-:W-:Y:S01]  /*0c90*/  FFMA.RZ R3, R13.reuse, R9.reuse, R8.reuse ;  /* 0x000000090d037223 */ /* 0x1c0fe2000000c008 */
[-CC-:B------:R-:W-:Y:S01]  /*0ca0*/  FFMA.RM R4, R13, R9.reuse, R8.reuse ;  /* 0x000000090d047223 */ /* 0x180fe20000004008 */
[C---:B------:R-:W-:Y:S02]  /*0cb0*/  ISETP.NE.AND P2, PT, R7.reuse, RZ, PT ;  /* 0x000000ff0700720c */ /* 0x040fe40003f45270 */
[----:B------:R-:W-:Y:S02]  /*0cc0*/  ISETP.NE.AND P1, PT, R7, RZ, PT ;  /* 0x000000ff0700720c */ /* 0x000fe40003f25270 */
[----:B------:R-:W-:Y:S01]  /*0cd0*/  LOP3.LUT R5, R3, 0x7fffff, RZ, 0xc0, !PT ;  /* 0x007fffff03057812 */ /* 0x000fe200078ec0ff */
[----:B------:R-:W-:Y:S01]  /*0ce0*/  FFMA.RP R3, R13, R9, R8 ;  /* 0x000000090d037223 */ /* 0x000fe20000008008 */
[----:B------:R-:W-:Y:S02]  /*0cf0*/  IADD3 R8, PT, PT, R7, 0x20, RZ ;  /* 0x0000002007087810 */ /* 0x000fe40007ffe0ff */
[----:B------:R-:W-:-:S02]  /*0d00*/  LOP3.LUT R5, R5, 0x800000, RZ, 0xfc, !PT ;  /* 0x0080000005057812 */ /* 0x000fc400078efcff */
[----:B------:R-:W-:Y:S02]  /*0d10*/  IADD3 R7, PT, PT, -R7, RZ, RZ ;  /* 0x000000ff07077210 */ /* 0x000fe40007ffe1ff */
[----:B------:R-:W-:Y:S02]  /*0d20*/  SHF.L.U32 R8, R5, R8, RZ ;  /* 0x0000000805087219 */ /* 0x000fe400000006ff */
[----:B------:R-:W-:Y:S02]  /*0d30*/  FSETP.NEU.FTZ.AND P0, PT, R3, R4, PT ;  /* 0x000000040300720b */ /* 0x000fe40003f1d000 */
[----:B------:R-:W-:Y:S02]  /*0d40*/  SEL R4, R7, RZ, P2 ;  /* 0x000000ff07047207 */ /* 0x000fe40001000000 */
[----:B------:R-:W-:Y:S02]  /*0d50*/  ISETP.NE.AND P1, PT, R8, RZ, P1 ;  /* 0x000000ff0800720c */ /* 0x000fe40000f25270 */
[----:B------:R-:W-:-:S02]  /*0d60*/  SHF.R.U32.HI R4, RZ, R4, R5 ;  /* 0x00000004ff047219 */ /* 0x000fc40000011605 */
[----:B------:R-:W-:Y:S02]  /*0d70*/  PLOP3.LUT P0, PT, P0, P1, PT, 0xf8, 0x8f ;  /* 0x00000000008f781c */ /* 0x000fe40000703f70 */
[----:B------:R-:W-:Y:S02]  /*0d80*/  SHF.R.U32.HI R8, RZ, 0x1, R4 ;  /* 0x00000001ff087819 */ /* 0x000fe40000011604 */
[----:B------:R-:W-:-:S04]  /*0d90*/  SEL R3, RZ, 0x1, !P0 ;  /* 0x00000001ff037807 */ /* 0x000fc80004000000 */
[----:B------:R-:W-:-:S04]  /*0da0*/  LOP3.LUT R3, R3, 0x1, R8, 0xf8, !PT ;  /* 0x0000000103037812 */ /* 0x000fc800078ef808 */
[----:B------:R-:W-:-:S05]  /*0db0*/  LOP3.LUT R3, R3, R4, RZ, 0xc0, !PT ;  /* 0x0000000403037212 */ /* 0x000fca00078ec0ff */
[----:B------:R-:W-:-:S05]  /*0dc0*/  IMAD.IADD R3, R8, 0x1, R3 ;  /* 0x0000000108037824 */ /* 0x000fca00078e0203 */
[----:B------:R-:W-:Y:S01]  /*0dd0*/  LOP3.LUT R0, R3, R0, RZ, 0xfc, !PT ;  /* 0x0000000003007212 */ /* 0x000fe200078efcff */
[----:B------:R-:W-:Y:S06]  /*0de0*/  BRA `(.L_x_66) ;  /* 0x0000000000107947 */ /* 0x000fec0003800000 */
.L_x_65:
[----:B------:R-:W-:-:S04]  /*0df0*/  LOP3.LUT R0, R0, 0x80000000, RZ, 0xc0, !PT ;  /* 0x8000000000007812 */ /* 0x000fc800078ec0ff */
[----:B------:R-:W-:Y:S01]  /*0e00*/  LOP3.LUT R0, R0, 0x7f800000, RZ, 0xfc, !PT ;  /* 0x7f80000000007812 */ /* 0x000fe200078efcff */
[----:B------:R-:W-:Y:S06]  /*0e10*/  BRA `(.L_x_66) ;  /* 0x0000000000047947 */ /* 0x000fec0003800000 */
.L_x_64:
[----:B------:R-:W-:-:S07]  /*0e20*/  LEA R0, R4, R0, 0x17 ;  /* 0x0000000004007211 */ /* 0x000fce00078eb8ff */
.L_x_66:
[----:B------:R-:W-:Y:S05]  /*0e30*/  BSYNC.RECONVERGENT B2 ;  /* 0x0000000000027941 */ /* 0x000fea0003800200 */
.L_x_63:
[----:B------:R-:W-:Y:S05]  /*0e40*/  BRA `(.L_x_67) ;  /* 0x0000000000207947 */ /* 0x000fea0003800000 */
.L_x_62:
[----:B------:R-:W-:-:S04]  /*0e50*/  LOP3.LUT R0, R5, 0x80000000, R4, 0x48, !PT ;  /* 0x8000000005007812 */ /* 0x000fc800078e4804 */
[----:B------:R-:W-:Y:S01]  /*0e60*/  LOP3.LUT R0, R0, 0x7f800000, RZ, 0xfc, !PT ;  /* 0x7f80000000007812 */ /* 0x000fe200078efcff */
[----:B------:R-:W-:Y:S06]  /*0e70*/  BRA `(.L_x_67) ;  /* 0x0000000000147947 */ /* 0x000fec0003800000 */
.L_x_61:
[----:B------:R-:W-:Y:S01]  /*0e80*/  LOP3.LUT R0, R5, 0x80000000, R4, 0x48, !PT ;  /* 0x8000000005007812 */ /* 0x000fe200078e4804 */
[----:B------:R-:W-:Y:S06]  /*0e90*/  BRA `(.L_x_67) ;  /* 0x00000000000c7947 */ /* 0x000fec0003800000 */
.L_x_60:
[----:B------:R-:W0:Y:S01]  /*0ea0*/  MUFU.RSQ R0, -QNAN ;  /* 0xffc0000000007908 */ /* 0x000e220000001400 */
[----:B------:R-:W-:Y:S05]  /*0eb0*/  BRA `(.L_x_67) ;  /* 0x0000000000047947 */ /* 0x000fea0003800000 */
.L_x_59:
[----:B------:R-:W-:-:S07]  /*0ec0*/  FADD.FTZ R0, R0, R3 ;  /* 0x0000000300007221 */ /* 0x000fce0000010000 */
.L_x_67:
[----:B------:R-:W-:Y:S05]  /*0ed0*/  BSYNC.RECONVERGENT B1 ;  /* 0x0000000000017941 */ /* 0x000fea0003800200 */
.L_x_57:
[----:B------:R-:W-:-:S04]  /*0ee0*/  HFMA2 R3, -RZ, RZ, 0, 0 ;  /* 0x00000000ff037431 */ /* 0x000fc800000001ff */
[----:B0-----:R-:W-:Y:S05]  /*0ef0*/  RET.REL.NODEC R2 `(_Z26hyperbolic_distance_kernelPKfS0_Pfii) ;  /* 0xfffffff002407950 */ /* 0x001fea0003c3ffff */
.L_x_68:
        /* <DEDUP_REMOVED lines=16> */
.L_x_101:


//--------------------- .text._Z22project_to_poincare_7dPKfPfiiif --------------------------
	.section	.text._Z22project_to_poincare_7dPKfPfiiif,"ax",@progbits
	.align	128
        .global         _Z22project_to_poincare_7dPKfPfiiif
        .type           _Z22project_to_poincare_7dPKfPfiiif,@function
        .size           _Z22project_to_poincare_7dPKfPfiiif,(.L_x_104 - _Z22project_to_poincare_7dPKfPfiiif)
        .other          _Z22project_to_poincare_7dPKfPfiiif,@"STO_CUDA_ENTRY STV_DEFAULT"
_Z22project_to_poincare_7dPKfPfiiif:
.text._Z22project_to_poincare_7dPKfPfiiif:
[----:B------:R-:W-:Y:S01]  /*0000*/  LDC R1, c[0x0][0x37c] ;  /* 0x0000df00ff017b82 */ /* 0x000fe20000000800 */
[----:B------:R-:W0:Y:S07]  /*0010*/  S2R R2, SR_CTAID.Y ;  /* 0x0000000000027919 */ /* 0x000e2e0000002600 */
[----:B------:R-:W0:Y:S08]  /*0020*/  LDC.64 R4, c[0x0][0x390] ;  /* 0x0000e400ff047b82 */ /* 0x000e300000000a00 */
[----:B------:R-:W1:Y:S01]  /*0030*/  S2UR UR5, SR_CTAID.X ;  /* 0x00000000000579c3 */ /* 0x000e620000002500 */
[----:B0-----:R-:W-:-:S04]  /*0040*/  ISETP.GE.AND P0, PT, R2, R5, PT ;  /* 0x000000050200720c */ /* 0x001fc80003f06270 */
[----:B-1----:R-:W-:-:S13]  /*0050*/  ISETP.LE.OR P0, PT, R4, UR5, P0 ;  /* 0x0000000504007c0c */ /* 0x002fda0008703670 */
[----:B------:R-:W-:Y:S05]  /*0060*/  @P0 EXIT ;  /* 0x000000000000094d */ /* 0x000fea0003800000 */
[----:B------:R-:W0:Y:S01]  /*0070*/  S2R R7, SR_TID.X ;  /* 0x0000000000077919 */ /* 0x000e220000002100 */
[----:B------:R-:W0:Y:S01]  /*0080*/  LDCU UR4, c[0x0][0x398] ;  /* 0x00007300ff0477ac */ /* 0x000e220008000800 */
[----:B------:R-:W-:Y:S01]  /*0090*/  IMAD R2, R5, UR5, R2 ;  /* 0x0000000505027c24 */ /* 0x000fe2000f8e0202 */
[----:B------:R-:W-:Y:S01]  /*00a0*/  BSSY.RECONVERGENT B0, `(.L_x_69) ;  /* 0x0000015000007945 */ /* 0x000fe20003800200 */
[----:B------:R-:W-:Y:S01]  /*00b0*/  IMAD.MOV.U32 R0, RZ, RZ, RZ ;  /* 0x000000ffff007224 */ /* 0x000fe200078e00ff */
[----:B------:R-:W1:Y:S01]  /*00c0*/  LDCU.64 UR8, c[0x0][0x358] ;  /* 0x00006b00ff0877ac */ /* 0x000e620008000a00 */
[----:B0-----:R-:W-:-:S13]  /*00d0*/  ISETP.GE.AND P0, PT, R7, UR4, PT ;  /* 0x0000000407007c0c */ /* 0x001fda000bf06270 */
[----:B-1----:R-:W-:Y:S05]  /*00e0*/  @P0 BRA `(.L_x_70) ;  /* 0x0000000000400947 */ /* 0x002fea0003800000 */
[----:B------:R-:W0:Y:S01]  /*00f0*/  S2R R3, SR_CgaCtaId ;  /* 0x0000000000037919 */ /* 0x000e220000008800 */
[----:B------:R-:W1:Y:S01]  /*0100*/  LDC R12, c[0x0][0x360] ;  /* 0x0000d800ff0c7b82 */ /* 0x000e620000000800 */
[----:B------:R-:W-:-:S07]  /*0110*/  MOV R0, 0x400 ;  /* 0x0000040000007802 */ /* 0x000fce0000000f00 */
[----:B------:R-:W2:Y:S01]  /*0120*/  LDC.64 R8, c[0x0][0x380] ;  /* 0x0000e000ff087b82 */ /* 0x000ea20000000a00 */
[----:B0-----:R-:W-:Y:S01]  /*0130*/  LEA R6, R3, R0, 0x18 ;  /* 0x0000000003067211 */ /* 0x001fe200078ec0ff */
[----:B------:R-:W-:Y:S02]  /*0140*/  IMAD.MOV.U32 R0, RZ, RZ, RZ ;  /* 0x000000ffff007224 */ /* 0x000fe400078e00ff */
[----:B------:R-:W-:-:S07]  /*0150*/  IMAD.MOV.U32 R3, RZ, RZ, R7 ;  /* 0x000000ffff037224 */ /* 0x000fce00078e0007 */
.L_x_71:
[----:B0-----:R-:W-:-:S04]  /*0160*/  IMAD R5, R2, UR4, R3 ;  /* 0x0000000402057c24 */ /* 0x001fc8000f8e0203 */
[----:B--2---:R-:W-:-:S06]  /*0170*/  IMAD.WIDE R4, R5, 0x4, R8 ;  /* 0x0000000405047825 */ /* 0x004fcc00078e0208 */
[----:B------:R-:W2:Y:S01]  /*0180*/  LDG.E.CONSTANT R5, desc[UR8][R4.64] ;  /* 0x0000000804057981 */ /* 0x000ea2000c1e9900 */
[----:B------:R-:W-:Y:S01]  /*0190*/  LEA R10, R3, R6, 0x2 ;  /* 0x00000006030a7211 */ /* 0x000fe200078e10ff */
[----:B-1----:R-:W-:-:S05]  /*01a0*/  IMAD.IADD R3, R12, 0x1, R3 ;  /* 0x000000010c037824 */ /* 0x002fca00078e0203 */
[----:B------:R-:W-:Y:S01]  /*01b0*/  ISETP.GE.AND P0, PT, R3, UR4, PT ;  /* 0x0000000403007c0c */ /* 0x000fe2000bf06270 */
[----:B--2---:R0:W-:Y:S01]  /*01c0*/  STS [R10], R5 ;  /* 0x000000050a007388 */ /* 0x0041e20000000800 */
[----:B------:R-:W-:-:S11]  /*01d0*/  FFMA R0, R5, R5, R0 ;  /* 0x0000000505007223 */ /* 0x000fd60000000000 */
[----:B------:R-:W-:Y:S05]  /*01e0*/  @!P0 BRA `(.L_x_71) ;  /* 0xfffffffc00dc8947 */ /* 0x000fea000383ffff */
.L_x_70:
[----:B------:R-:W-:Y:S05]  /*01f0*/  BSYNC.RECONVERGENT B0 ;  /* 0x0000000000007941 */ /* 0x000fea0003800200 */
.L_x_69:
[----:B------:R-:W1:Y:S01]  /*0200*/  SHFL.BFLY PT, R3, R0, 0x10, 0x1f ;  /* 0x0e001f0000037f89 */ /* 0x000e6200000e0000 */
[----:B------:R-:W2:Y:S08]  /*0210*/  S2UR UR6, SR_CgaCtaId ;  /* 0x00000000000679c3 */ /* 0x000eb00000008800 */
[----:B------:R-:W-:Y:S01]  /*0220*/  BAR.SYNC.DEFER_BLOCKING 0x0 ;  /* 0x0000000000007b1d */ /* 0x000fe20000010000 */
[----:B------:R-:W-:-:S05]  /*0230*/  LOP3.LUT P0, RZ, R7, 0x1f, RZ, 0xc0, !PT ;  /* 0x0000001f07ff7812 */ /* 0x000fca000780c0ff */
[----:B------:R-:W-:Y:S01]  /*0240*/  UMOV UR5, 0x400 ;  /* 0x0000040000057882 */ /* 0x000fe20000000000 */
[----:B------:R-:W-:Y:S01]  /*0250*/  BSSY.RECONVERGENT B0, `(.L_x_72) ;  /* 0x0000012000007945 */ /* 0x000fe20003800200 */
[----:B-1----:R-:W-:Y:S01]  /*0260*/  FADD R3, R3, R0 ;  /* 0x0000000003037221 */ /* 0x002fe20000000000 */
[----:B--2---:R-:W-:-:S04]  /*0270*/  ULEA UR5, UR6, UR5, 0x18 ;  /* 0x0000000506057291 */ /* 0x004fc8000f8ec0ff */
[----:B------:R-:W1:Y:S01]  /*0280*/  SHFL.BFLY PT, R4, R3, 0x8, 0x1f ;  /* 0x0d001f0003047f89 */ /* 0x000e6200000e0000 */
[----:B------:R-:W-:Y:S01]  /*0290*/  ULEA UR4, UR4, UR5, 0x2 ;  /* 0x0000000504047291 */ /* 0x000fe2000f8e10ff */
[----:B-1----:R-:W-:-:S05]  /*02a0*/  FADD R4, R3, R4 ;  /* 0x0000000403047221 */ /* 0x002fca0000000000 */
[----:B0-----:R-:W0:Y:S02]  /*02b0*/  SHFL.BFLY PT, R5, R4, 0x4, 0x1f ;  /* 0x0c801f0004057f89 */ /* 0x001e2400000e0000 */
[----:B0-----:R-:W-:-:S05]  /*02c0*/  FADD R5, R4, R5 ;  /* 0x0000000504057221 */ /* 0x001fca0000000000 */
[----:B------:R-:W0:Y:S02]  /*02d0*/  SHFL.BFLY PT, R6, R5, 0x2, 0x1f ;  /* 0x0c401f0005067f89 */ /* 0x000e2400000e0000 */
[----:B0-----:R-:W-:-:S05]  /*02e0*/  FADD R6, R5, R6 ;  /* 0x0000000605067221 */ /* 0x001fca0000000000 */
[----:B------:R-:W0:Y:S02]  /*02f0*/  SHFL.BFLY PT, R9, R6, 0x1, 0x1f ;  /* 0x0c201f0006097f89 */ /* 0x000e2400000e0000 */
[----:B0-----:R-:W-:Y:S01]  /*0300*/  FADD R9, R6, R9 ;  /* 0x0000000906097221 */ /* 0x001fe20000000000 */
[----:B------:R-:W-:Y:S06]  /*0310*/  @P0 BRA `(.L_x_73) ;  /* 0x0000000000140947 */ /* 0x000fec0003800000 */
.L_x_74:
[----:B------:R-:W0:Y:S01]  /*0320*/  LDS R4, [UR4] ;  /* 0x00000004ff047984 */ /* 0x000e220008000800 */
[----:B------:R-:W-:Y:S02]  /*0330*/  IMAD.U32 R0, RZ, RZ, UR4 ;  /* 0x00000004ff007e24 */ /* 0x000fe4000f8e00ff */
[----:B0-----:R-:W-:-:S05]  /*0340*/  FADD R5, R9, R4 ;  /* 0x0000000409057221 */ /* 0x001fca0000000000 */
[----:B------:R-:W0:Y:S02]  /*0350*/  ATOMS.CAST.SPIN P0, [R0], R4, R5 ;  /* 0x000000040000758d */ /* 0x000e240001800005 */
[----:B0-----:R-:W-:Y:S05]  /*0360*/  @!P0 BRA `(.L_x_74) ;  /* 0xfffffffc00ec8947 */ /* 0x001fea000383ffff */
.L_x_73:
[----:B------:R-:W-:Y:S05]  /*0370*/  BSYNC.RECONVERGENT B0 ;  /* 0x0000000000007941 */ /* 0x000fea0003800200 */
.L_x_72:
[----:B------:R-:W-:Y:S06]  /*0380*/  BAR.SYNC.DEFER_BLOCKING 0x0 ;  /* 0x0000000000007b1d */ /* 0x000fec0000010000 */
[----:B------:R-:W0:Y:S02]  /*0390*/  LDS R0, [UR4] ;  /* 0x00000004ff007984 */ /* 0x000e240008000800 */
[----:B0-----:R-:W-:Y:S01]  /*03a0*/  VIADD R4, R0, 0xf3000000 ;  /* 0xf300000000047836 */ /* 0x001fe20000000000 */
[----:B------:R0:W1:Y:S04]  /*03b0*/  MUFU.RSQ R3, R0 ;  /* 0x0000000000037308 */ /* 0x0000680000001400 */
[----:B------:R-:W-:-:S13]  /*03c0*/  ISETP.GT.U32.AND P0, PT, R4, 0x727fffff, PT ;  /* 0x727fffff0400780c */ /* 0x000fda0003f04070 */
[----:B01----:R-:W-:Y:S05]  /*03d0*/  @!P0 BRA `(.L_x_75) ;  /* 0x0000000000108947 */ /* 0x003fea0003800000 */
[----:B------:R-:W-:-:S07]  /*03e0*/  MOV R6, 0x400 ;  /* 0x0000040000067802 */ /* 0x000fce0000000f00 */
[----:B------:R-:W-:Y:S05]  /*03f0*/  CALL.REL.NOINC `($__internal_4_$__cuda_sm20_sqrt_rn_f32_slowpath) ;  /* 0x0000000800187944 */ /* 0x000fea0003c00000 */
[----:B------:R-:W-:Y:S01]  /*0400*/  MOV R0, R3 ;  /* 0x0000000300007202 */ /* 0x000fe20000000f00 */
[----:B------:R-:W-:Y:S06]  /*0410*/  BRA `(.L_x_76) ;  /* 0x0000000000107947 */ /* 0x000fec0003800000 */
.L_x_75:
[----:B------:R-:W-:Y:S01]  /*0420*/  FMUL.FTZ R5, R0, R3 ;  /* 0x0000000300057220 */ /* 0x000fe20000410000 */
[----:B------:R-:W-:-:S03]  /*0430*/  FMUL.FTZ R3, R3, 0.5 ;  /* 0x3f00000003037820 */ /* 0x000fc60000410000 */
[----:B------:R-:W-:-:S04]  /*0440*/  FFMA R0, -R5, R5, R0 ;  /* 0x0000000505007223 */ /* 0x000fc80000000100 */
[----:B------:R-:W-:-:S07]  /*0450*/  FFMA R0, R0, R3, R5 ;  /* 0x0000000300007223 */ /* 0x000fce0000000005 */
.L_x_76:
[----:B------:R-:W0:Y:S01]  /*0460*/  LDCU UR4, c[0x0][0x39c] ;  /* 0x00007380ff0477ac */ /* 0x000e220008000800 */
[C---:B------:R-:W-:Y:S01]  /*0470*/  FSETP.GT.AND P0, PT, R0.reuse, 0.0099999997764825820923, PT ;  /* 0x3c23d70a0000780b */ /* 0x040fe20003f04000 */
[----:B------:R-:W-:-:S04]  /*0480*/  FADD R3, R0, 1 ;  /* 0x3f80000000037421 */ /* 0x000fc80000000000 */
[----:B------:R-:W-:-:S04]  /*0490*/  FADD R3, R3, 0.61803400516510009766 ;  /* 0x3f1e377a03037421 */ /* 0x000fc80000000000 */
[----:B0-----:R-:W-:-:S04]  /*04a0*/  FADD R5, R3, |UR4| ;  /* 0x4000000403057e21 */ /* 0x001fc80008000000 */
[----:B------:R-:W-:Y:S05]  /*04b0*/  @!P0 BRA `(.L_x_77) ;  /* 0x0000000000448947 */ /* 0x000fea0003800000 */
[----:B------:R-:W-:Y:S01]  /*04c0*/  FMUL R5, R5, R0 ;  /* 0x0000000005057220 */ /* 0x000fe20000400000 */
[----:B------:R-:W-:Y:S02]  /*04d0*/  UMOV UR4, 0x3c23d70a ;  /* 0x3c23d70a00047882 */ /* 0x000fe40000000000 */
[----:B------:R-:W-:Y:S01]  /*04e0*/  IMAD.U32 R8, RZ, RZ, UR4 ;  /* 0x00000004ff087e24 */ /* 0x000fe2000f8e00ff */
[----:B------:R-:W0:Y:S08]  /*04f0*/  MUFU.RCP R0, R5 ;  /* 0x0000000500007308 */ /* 0x000e300000001000 */
[----:B------:R-:W1:Y:S01]  /*0500*/  FCHK P0, R8, R5 ;  /* 0x0000000508007302 */ /* 0x000e620000000000 */
[----:B0-----:R-:W-:-:S04]  /*0510*/  FFMA R3, -R5, R0, 1 ;  /* 0x3f80000005037423 */ /* 0x001fc80000000100 */
[----:B------:R-:W-:-:S04]  /*0520*/  FFMA R0, R0, R3, R0 ;  /* 0x0000000300007223 */ /* 0x000fc80000000000 */
[----:B------:R-:W-:-:S04]  /*0530*/  FFMA R3, R0, 0.0099999997764825820923, RZ ;  /* 0x3c23d70a00037823 */ /* 0x000fc800000000ff */
[----:B------:R-:W-:-:S04]  /*0540*/  FFMA R4, -R5, R3, 0.0099999997764825820923 ;  /* 0x3c23d70a05047423 */ /* 0x000fc80000000103 */
[----:B------:R-:W-:Y:S01]  /*0550*/  FFMA R6, R0, R4, R3 ;  /* 0x0000000400067223 */ /* 0x000fe20000000003 */
[----:B-1----:R-:W-:Y:S06]  /*0560*/  @!P0 BRA `(.L_x_78) ;  /* 0x0000000000488947 */ /* 0x002fec0003800000 */
[----:B------:R-:W-:Y:S01]  /*0570*/  IMAD.MOV.U32 R3, RZ, RZ, R5 ;  /* 0x000000ffff037224 */ /* 0x000fe200078e0005 */
[----:B------:R-:W-:Y:S01]  /*0580*/  MOV R8, 0x5b0 ;  /* 0x000005b000087802 */ /* 0x000fe20000000f00 */
[----:B------:R-:W-:-:S07]  /*0590*/  IMAD.MOV.U32 R0, RZ, RZ, 0x3c23d70a ;  /* 0x3c23d70aff007424 */ /* 0x000fce00078e00ff */
[----:B------:R-:W-:Y:S05]  /*05a0*/  CALL.REL.NOINC `($__internal_5_$__cuda_sm3x_div_rn_noftz_f32_slowpath) ;  /* 0x0000000800087944 */ /* 0x000fea0003c00000 */
[----:B------:R-:W-:Y:S01]  /*05b0*/  MOV R6, R0 ;  /* 0x0000000000067202 */ /* 0x000fe20000000f00 */
[----:B------:R-:W-:Y:S06]  /*05c0*/  BRA `(.L_x_78) ;  /* 0x0000000000307947 */ /* 0x000fec0003800000 */
.L_x_77:
[----:B------:R-:W-:-:S05]  /*05d0*/  VIADD R0, R5, 0x1800000 ;  /* 0x0180000005007836 */ /* 0x000fca0000000000 */
[----:B------:R-:W-:-:S04]  /*05e0*/  LOP3.LUT R0, R0, 0x7f800000, RZ, 0xc0, !PT ;  /* 0x7f80000000007812 */ /* 0x000fc800078ec0ff */
[----:B------:R-:W-:-:S13]  /*05f0*/  ISETP.GT.U32.AND P0, PT, R0, 0x1ffffff, PT ;  /* 0x01ffffff0000780c */ /* 0x000fda0003f04070 */
[----:B------:R-:W-:Y:S05]  /*0600*/  @P0 BRA `(.L_x_79) ;  /* 0x0000000000100947 */ /* 0x000fea0003800000 */
[----:B------:R-:W-:-:S07]  /*0610*/  MOV R4, 0x630 ;  /* 0x0000063000047802 */ /* 0x000fce0000000f00 */
[----:B------:R-:W-:Y:S05]  /*0620*/  CALL.REL.NOINC `($__internal_3_$__cuda_sm20_rcp_rn_f32_slowpath) ;  /* 0x0000000000bc7944 */ /* 0x000fea0003c00000 */
[----:B------:R-:W-:Y:S01]  /*0630*/  IMAD.MOV.U32 R6, RZ, RZ, R3 ;  /* 0x000000ffff067224 */ /* 0x000fe200078e0003 */
[----:B------:R-:W-:Y:S06]  /*0640*/  BRA `(.L_x_78) ;  /* 0x0000000000107947 */ /* 0x000fec0003800000 */
.L_x_79:
[----:B------:R-:W0:Y:S02]  /*0650*/  MUFU.RCP R6, R5 ;  /* 0x0000000500067308 */ /* 0x000e240000001000 */
[----:B0-----:R-:W-:-:S04]  /*0660*/  FFMA R0, R5, R6, -1 ;  /* 0xbf80000005007423 */ /* 0x001fc80000000006 */
[----:B------:R-:W-:-:S04]  /*0670*/  FADD.FTZ R3, -R0, -RZ ;  /* 0x800000ff00037221 */ /* 0x000fc80000010100 */
[----:B------:R-:W-:-:S07]  /*0680*/  FFMA R6, R6, R3, R6 ;  /* 0x0000000306067223 */ /* 0x000fce0000000006 */
.L_x_78:
[----:B------:R-:W0:Y:S02]  /*0690*/  LDCU UR4, c[0x0][0x398] ;  /* 0x00007300ff0477ac */ /* 0x000e240008000800 */
[----:B0-----:R-:W-:-:S13]  /*06a0*/  ISETP.GE.AND P0, PT, R7, UR4, PT ;  /* 0x0000000407007c0c */ /* 0x001fda000bf06270 */
[----:B------:R-:W-:Y:S05]  /*06b0*/  @P0 EXIT ;  /* 0x000000000000094d */ /* 0x000fea0003800000 */
[----:B------:R-:W0:Y:S01]  /*06c0*/  LDC R9, c[0x3][0x18] ;  /* 0x00c00600ff097b82 */ /* 0x000e220000000800 */
[----:B------:R-:W1:Y:S01]  /*06d0*/  LDCU UR4, c[0x0][0x360] ;  /* 0x00006c00ff0477ac */ /* 0x000e620008000800 */
[----:B------:R-:W2:Y:S06]  /*06e0*/  LDCU UR7, c[0x0][0x398] ;  /* 0x00007300ff0777ac */ /* 0x000eac0008000800 */
[----:B------:R-:W3:Y:S02]  /*06f0*/  LDC.64 R4, c[0x0][0x388] ;  /* 0x0000e200ff047b82 */ /* 0x000ee40000000a00 */
.L_x_82:
[----:B----4-:R-:W-:Y:S01]  /*0700*/  MOV R11, R7 ;  /* 0x00000007000b7202 */ /* 0x010fe20000000f00 */
[----:B------:R-:W-:Y:S01]  /*0710*/  IMAD.MOV.U32 R10, RZ, RZ, RZ ;  /* 0x000000ffff0a7224 */ /* 0x000fe200078e00ff */
[----:B0-----:R-:W0:Y:S01]  /*0720*/  MUFU.RCP R8, R9 ;  /* 0x0000000900087308 */ /* 0x001e220000001000 */
[----:B------:R-:W-:Y:S02]  /*0730*/  BSSY.RECONVERGENT B0, `(.L_x_80) ;  /* 0x0000013000007945 */ /* 0x000fe40003800200 */
[----:B------:R-:W-:-:S05]  /*0740*/  IMAD.HI R0, R7, -0x6db6db6d, R10 ;  /* 0x9249249307007827 */ /* 0x000fca00078e020a */
[----:B------:R-:W-:-:S04]  /*0750*/  SHF.R.U32.HI R3, RZ, 0x1f, R0 ;  /* 0x0000001fff037819 */ /* 0x000fc80000011600 */
[----:B------:R-:W-:-:S05]  /*0760*/  LEA.HI.SX32 R0, R0, R3, 0x1e ;  /* 0x0000000300007211 */ /* 0x000fca00078ff2ff */
[----:B------:R-:W-:Y:S02]  /*0770*/  IMAD R0, R0, -0x7, R7 ;  /* 0xfffffff900007824 */ /* 0x000fe400078e0207 */
[----:B0-----:R-:W-:Y:S02]  /*0780*/  FFMA R3, R8, -R9, 1 ;  /* 0x3f80000008037423 */ /* 0x001fe40000000809 */
[----:B------:R-:W-:Y:S02]  /*0790*/  IMAD.SHL.U32 R0, R0, 0x4, RZ ;  /* 0x0000000400007824 */ /* 0x000fe400078e00ff */
[----:B------:R-:W-:-:S04]  /*07a0*/  FFMA R3, R8, R3, R8 ;  /* 0x0000000308037223 */ /* 0x000fc80000000008 */
[----:B------:R-:W0:Y:S02]  /*07b0*/  LDC R0, c[0x3][R0] ;  /* 0x00c0000000007b82 */ /* 0x000e240000000800 */
[----:B0-----:R-:W0:Y:S01]  /*07c0*/  FCHK P0, R0, R9 ;  /* 0x0000000900007302 */ /* 0x001e220000000000 */
[----:B------:R-:W-:-:S04]  /*07d0*/  FFMA R8, R0, R3, RZ ;  /* 0x0000000300087223 */ /* 0x000fc800000000ff */
[----:B------:R-:W-:-:S04]  /*07e0*/  FFMA R10, R8, -R9, R0 ;  /* 0x80000009080a7223 */ /* 0x000fc80000000000 */
[----:B------:R-:W-:Y:S01]  /*07f0*/  FFMA R3, R3, R10, R8 ;  /* 0x0000000a03037223 */ /* 0x000fe20000000008 */
[----:B0-----:R-:W-:Y:S06]  /*0800*/  @!P0 BRA `(.L_x_81) ;  /* 0x0000000000148947 */ /* 0x001fec0003800000 */
[----:B------:R-:W0:Y:S01]  /*0810*/  LDCU UR6, c[0x3][0x18] ;  /* 0x00c00300ff0677ac */ /* 0x000e220008000800 */
[----:B------:R-:W-:Y:S01]  /*0820*/  MOV R8, 0x850 ;  /* 0x0000085000087802 */ /* 0x000fe20000000f00 */
[----:B0-----:R-:W-:-:S07]  /*0830*/  IMAD.U32 R3, RZ, RZ, UR6 ;  /* 0x00000006ff037e24 */ /* 0x001fce000f8e00ff */
[----:B-123--:R-:W-:Y:S05]  /*0840*/  CALL.REL.NOINC `($__internal_5_$__cuda_sm3x_div_rn_noftz_f32_slowpath) ;  /* 0x0000000400607944 */ /* 0x00efea0003c00000 */
[----:B------:R-:W-:-:S07]  /*0850*/  IMAD.MOV.U32 R3, RZ, RZ, R0 ;  /* 0x000000ffff037224 */ /* 0x000fce00078e0000 */
.L_x_81:
[----:B-12---:R-:W-:Y:S05]  /*0860*/  BSYNC.RECONVERGENT B0 ;  /* 0x0000000000007941 */ /* 0x006fea0003800200 */
.L_x_80:
[C---:B------:R-:W-:Y:S01]  /*0870*/  LEA R0, R7.reuse, UR5, 0x2 ;  /* 0x0000000507007c11 */ /* 0x040fe2000f8e10ff */
[----:B------:R-:W-:Y:S01]  /*0880*/  IMAD R13, R2, UR7, R7 ;  /* 0x00000007020d7c24 */ /* 0x000fe2000f8e0207 */
[----:B------:R-:W-:-:S03]  /*0890*/  IADD3 R7, PT, PT, R7, UR4, RZ ;  /* 0x0000000407077c10 */ /* 0x000fc6000fffe0ff */
[----:B------:R-:W0:Y:S01]  /*08a0*/  LDS R11, [R0] ;  /* 0x00000000000b7984 */ /* 0x000e220000000800 */
[----:B------:R-:W-:Y:S01]  /*08b0*/  ISETP.GE.AND P0, PT, R7, UR7, PT ;  /* 0x0000000707007c0c */ /* 0x000fe2000bf06270 */
[----:B0-----:R-:W-:Y:S01]  /*08c0*/  FMUL R8, R11, R6 ;  /* 0x000000060b087220 */ /* 0x001fe20000400000 */
[----:B---3--:R-:W-:-:S04]  /*08d0*/  IMAD.WIDE R10, R13, 0x4, R4 ;  /* 0x000000040d0a7825 */ /* 0x008fc800078e0204 */
[----:B------:R-:W-:-:S05]  /*08e0*/  FMUL R3, R8, R3 ;  /* 0x0000000308037220 */ /* 0x000fca0000400000 */
[----:B------:R4:W-:Y:S02]  /*08f0*/  STG.E desc[UR8][R10.64], R3 ;  /* 0x000000030a007986 */ /* 0x0009e4000c101908 */
[----:B------:R-:W-:Y:S05]  /*0900*/  @!P0 BRA `(.L_x_82) ;  /* 0xfffffffc007c8947 */ /* 0x000fea000383ffff */
[----:B------:R-:W-:Y:S05]  /*0910*/  EXIT ;  /* 0x000000000000794d */ /* 0x000fea0003800000 */
        .weak           $__internal_3_$__cuda_sm20_rcp_rn_f32_slowpath
        .type           $__internal_3_$__cuda_sm20_rcp_rn_f32_slowpath,@function
        .size           $__internal_3_$__cuda_sm20_rcp_rn_f32_slowpath,($__internal_4_$__cuda_sm20_sqrt_rn_f32_slowpath - $__internal_3_$__cuda_sm20_rcp_rn_f32_slowpath)
$__internal_3_$__cuda_sm20_rcp_rn_f32_slowpath:
[----:B------:R-:W-:-:S05]  /*0920*/  IMAD.SHL.U32 R0, R5, 0x2, RZ ;  /* 0x0000000205007824 */ /* 0x000fca00078e00ff */
[----:B------:R-:W-:Y:S01]  /*0930*/  SHF.R.U32.HI R11, RZ, 0x18, R0 ;  /* 0x00000018ff0b7819 */ /* 0x000fe20000011600 */
[----:B------:R-:W-:-:S03]  /*0940*/  IMAD.MOV.U32 R0, RZ, RZ, R5 ;  /* 0x000000ffff007224 */ /* 0x000fc600078e0005 */
[----:B------:R-:W-:-:S13]  /*0950*/  ISETP.NE.U32.AND P0, PT, R11, RZ, PT ;  /* 0x000000ff0b00720c */ /* 0x000fda0003f05070 */
[----:B------:R-:W-:Y:S05]  /*0960*/  @P0 BRA `(.L_x_83) ;  /* 0x00000000002c0947 */ /* 0x000fea0003800000 */
[----:B------:R-:W-:-:S05]  /*0970*/  IMAD.SHL.U32 R3, R0, 0x2, RZ ;  /* 0x0000000200037824 */ /* 0x000fca00078e00ff */
[----:B------:R-:W-:-:S13]  /*0980*/  ISETP.NE.AND P0, PT, R3, RZ, PT ;  /* 0x000000ff0300720c */ /* 0x000fda0003f05270 */
[----:B------:R2:W3:Y:S01]  /*0990*/  @!P0 MUFU.RCP R3, R0 ;  /* 0x0000000000038308 */ /* 0x0004e20000001000 */
[----:B------:R-:W-:Y:S05]  /*09a0*/  @!P0 BRA `(.L_x_84) ;  /* 0x0000000000a48947 */ /* 0x000fea0003800000 */
[----:B------:R-:W-:-:S04]  /*09b0*/  FFMA R5, R0, 1.84467440737095516160e+19, RZ ;  /* 0x5f80000000057823 */ /* 0x000fc800000000ff */
[----:B--2---:R-:W3:Y:S02]  /*09c0*/  MUFU.RCP R0, R5 ;  /* 0x0000000500007308 */ /* 0x004ee40000001000 */
[----:B---3--:R-:W-:-:S04]  /*09d0*/  FFMA R3, R5, R0, -1 ;  /* 0xbf80000005037423 */ /* 0x008fc80000000000 */
[----:B------:R-:W-:-:S04]  /*09e0*/  FADD.FTZ R3, -R3, -RZ ;  /* 0x800000ff03037221 */ /* 0x000fc80000010100 */
[----:B------:R-:W-:-:S04]  /*09f0*/  FFMA R0, R0, R3, R0 ;  /* 0x0000000300007223 */ /* 0x000fc80000000000 */
[----:B------:R-:W-:Y:S01]  /*0a00*/  FFMA R3, R0, 1.84467440737095516160e+19, RZ ;  /* 0x5f80000000037823 */ /* 0x000fe200000000ff */
[----:B------:R-:W-:Y:S06]  /*0a10*/  BRA `(.L_x_84) ;  /* 0x0000000000887947 */ /* 0x000fec0003800000 */
.L_x_83:
[----:B------:R-:W-:-:S04]  /*0a20*/  IADD3 R13, PT, PT, R11, -0xfd, RZ ;  /* 0xffffff030b0d7810 */ /* 0x000fc80007ffe0ff */
[----:B------:R-:W-:-:S13]  /*0a30*/  ISETP.GT.U32.AND P0, PT, R13, 0x1, PT ;  /* 0x000000010d00780c */ /* 0x000fda0003f04070 */
[----:B------:R-:W-:Y:S05]  /*0a40*/  @P0 BRA `(.L_x_85) ;  /* 0x0000000000780947 */ /* 0x000fea0003800000 */
[----:B------:R-:W-:Y:S01]  /*0a50*/  LOP3.LUT R3, R0, 0x7fffff, RZ, 0xc0, !PT ;  /* 0x007fffff00037812 */ /* 0x000fe200078ec0ff */
[----:B------:R-:W-:-:S03]  /*0a60*/  IMAD.MOV.U32 R10, RZ, RZ, 0x3 ;  /* 0x00000003ff0a7424 */ /* 0x000fc600078e00ff */
[----:B------:R-:W-:Y:S02]  /*0a70*/  LOP3.LUT R3, R3, 0x3f800000, RZ, 0xfc, !PT ;  /* 0x3f80000003037812 */ /* 0x000fe400078efcff */
[----:B------:R-:W-:Y:S02]  /*0a80*/  SHF.L.U32 R10, R10, R13, RZ ;  /* 0x0000000d0a0a7219 */ /* 0x000fe400000006ff */
[----:B------:R-:W0:Y:S02]  /*0a90*/  MUFU.RCP R6, R3 ;  /* 0x0000000300067308 */ /* 0x000e240000001000 */
[----:B0-----:R-:W-:-:S04]  /*0aa0*/  FFMA R5, R3, R6, -1 ;  /* 0xbf80000003057423 */ /* 0x001fc80000000006 */
[----:B------:R-:W-:-:S04]  /*0ab0*/  FADD.FTZ R5, -R5, -RZ ;  /* 0x800000ff05057221 */ /* 0x000fc80000010100 */
[CCC-:B------:R-:W-:Y:S01]  /*0ac0*/  FFMA.RM R8, R6.reuse, R5.reuse, R6.reuse ;  /* 0x0000000506087223 */ /* 0x1c0fe20000004006 */
[----:B------:R-:W-:-:S04]  /*0ad0*/  FFMA.RP R9, R6, R5, R6 ;  /* 0x0000000506097223 */ /* 0x000fc80000008006 */
[C---:B------:R-:W-:Y:S02]  /*0ae0*/  LOP3.LUT R5, R8.reuse, 0x7fffff, RZ, 0xc0, !PT ;  /* 0x007fffff08057812 */ /* 0x040fe400078ec0ff */
[----:B------:R-:W-:Y:S02]  /*0af0*/  FSETP.NEU.FTZ.AND P0, PT, R8, R9, PT ;  /* 0x000000090800720b */ /* 0x000fe40003f1d000 */
[----:B------:R-:W-:Y:S02]  /*0b00*/  LOP3.LUT R5, R5, 0x800000, RZ, 0xfc, !PT ;  /* 0x0080000005057812 */ /* 0x000fe400078efcff */
[----:B------:R-:W-:Y:S02]  /*0b10*/  SEL R6, RZ, 0xffffffff, !P0 ;  /* 0xffffffffff067807 */ /* 0x000fe40004000000 */
[----:B------:R-:W-:-:S03]  /*0b20*/  LOP3.LUT R10, R10, R5, RZ, 0xc0, !PT ;  /* 0x000000050a0a7212 */ /* 0x000fc600078ec0ff */
[----:B------:R-:W-:Y:S01]  /*0b30*/  IMAD.MOV R6, RZ, RZ, -R6 ;  /* 0x000000ffff067224 */ /* 0x000fe200078e0a06 */
[----:B------:R-:W-:-:S04]  /*0b40*/  SHF.R.U32.HI R10, RZ, R13, R10 ;  /* 0x0000000dff0a7219 */ /* 0x000fc8000001160a */
[----:B------:R-:W-:Y:S02]  /*0b50*/  LOP3.LUT P1, RZ, R6, R13, R5, 0xf8, !PT ;  /* 0x0000000d06ff7212 */ /* 0x000fe4000782f805 */
[C---:B------:R-:W-:Y:S02]  /*0b60*/  LOP3.LUT P0, RZ, R10.reuse, 0x1, RZ, 0xc0, !PT ;  /* 0x000000010aff7812 */ /* 0x040fe4000780c0ff */
[----:B------:R-:W-:Y:S02]  /*0b70*/  LOP3.LUT P2, RZ, R10, 0x2, RZ, 0xc0, !PT ;  /* 0x000000020aff7812 */ /* 0x000fe4000784c0ff */
[----:B------:R-:W-:Y:S02]  /*0b80*/  IADD3 R6, PT, PT, R11, -0xfc, RZ ;  /* 0xffffff040b067810 */ /* 0x000fe40007ffe0ff */
[----:B------:R-:W-:Y:S02]  /*0b90*/  PLOP3.LUT P0, PT, P0, P1, P2, 0xe0, 0x0 ;  /* 0x000000000000781c */ /* 0x000fe40000703c20 */
[----:B------:R-:W-:-:S02]  /*0ba0*/  LOP3.LUT P1, RZ, R0, 0x7fffff, RZ, 0xc0, !PT ;  /* 0x007fffff00ff7812 */ /* 0x000fc4000782c0ff */
[----:B------:R-:W-:-:S05]  /*0bb0*/  SEL R3, RZ, 0x1, !P0 ;  /* 0x00000001ff037807 */ /* 0x000fca0004000000 */
[----:B------:R-:W-:-:S05]  /*0bc0*/  IMAD.MOV R3, RZ, RZ, -R3 ;  /* 0x000000ffff037224 */ /* 0x000fca00078e0a03 */
[----:B------:R-:W-:Y:S02]  /*0bd0*/  ISETP.GE.AND P0, PT, R3, RZ, PT ;  /* 0x000000ff0300720c */ /* 0x000fe40003f06270 */
[----:B------:R-:W-:-:S11]  /*0be0*/  SHF.R.U32.HI R3, RZ, R6, R5 ;  /* 0x00000006ff037219 */ /* 0x000fd60000011605 */
[----:B------:R-:W-:-:S04]  /*0bf0*/  @!P0 VIADD R3, R3, 0x1 ;  /* 0x0000000103038836 */ /* 0x000fc80000000000 */
[----:B------:R-:W-:-:S05]  /*0c00*/  @!P1 IMAD.SHL.U32 R3, R3, 0x2, RZ ;  /* 0x0000000203039824 */ /* 0x000fca00078e00ff */
[----:B------:R-:W-:Y:S01]  /*0c10*/  LOP3.LUT R3, R3, 0x80000000, R0, 0xf8, !PT ;  /* 0x8000000003037812 */ /* 0x000fe200078ef800 */
[----:B------:R-:W-:Y:S06]  /*0c20*/  BRA `(.L_x_84) ;  /* 0x0000000000047947 */ /* 0x000fec0003800000 */
.L_x_85:
[----:B------:R0:W1:Y:S02]  /*0c30*/  MUFU.RCP R3, R0 ;  /* 0x0000000000037308 */ /* 0x0000640000001000 */
.L_x_84:
[----:B------:R-:W-:-:S04]  /*0c40*/  HFMA2 R5, -RZ, RZ, 0, 0 ;  /* 0x00000000ff057431 */ /* 0x000fc800000001ff */
[----:B0123--:R-:W-:Y:S05]  /*0c50*/  RET.REL.NODEC R4 `(_Z22project_to_poincare_7dPKfPfiiif) ;  /* 0xfffffff004e87950 */ /* 0x00ffea0003c3ffff */
        .weak           $__internal_4_$__cuda_sm20_sqrt_rn_f32_slowpath
        .type           $__internal_4_$__cuda_sm20_sqrt_rn_f32_slowpath,@function
        .size           $__internal_4_$__cuda_sm20_sqrt_rn_f32_slowpath,($__internal_5_$__cuda_sm3x_div_rn_noftz_f32_slowpath - $__internal_4_$__cuda_sm20_sqrt_rn_f32_slowpath)
$__internal_4_$__cuda_sm20_sqrt_rn_f32_slowpath:
[----:B------:R-:W-:-:S13]  /*0c60*/  LOP3.LUT P0, RZ, R0, 0x7fffffff, RZ, 0xc0, !PT ;  /* 0x7fffffff00ff7812 */ /* 0x000fda000780c0ff */
[----:B------:R-:W-:Y:S01]  /*0c70*/  @!P0 IMAD.MOV.U32 R3, RZ, RZ, R0 ;  /* 0x000000ffff038224 */ /* 0x000fe200078e0000 */
[----:B------:R-:W-:Y:S06]  /*0c80*/  @!P0 BRA `(.L_x_86) ;  /* 0x0000000000448947 */ /* 0x000fec0003800000 */
[----:B------:R-:W-:-:S13]  /*0c90*/  FSETP.GEU.FTZ.AND P0, PT, R0, RZ, PT ;  /* 0x000000ff0000720b */ /* 0x000fda0003f1e000 */
[----:B------:R-:W-:Y:S01]  /*0ca0*/  @!P0 IMAD.MOV.U32 R3, RZ, RZ, 0x7fffffff ;  /* 0x7fffffffff038424 */ /* 0x000fe200078e00ff */
[----:B------:R-:W-:Y:S06]  /*0cb0*/  @!P0 BRA `(.L_x_86) ;  /* 0x0000000000388947 */ /* 0x000fec0003800000 */
[----:B------:R-:W-:-:S13]  /*0cc0*/  FSETP.GTU.FTZ.AND P0, PT, |R0|, +INF , PT ;  /* 0x7f8000000000780b */ /* 0x000fda0003f1c200 */
[----:B------:R-:W-:Y:S01]  /*0cd0*/  @P0 FADD.FTZ R3, R0, 1 ;  /* 0x3f80000000030421 */ /* 0x000fe20000010000 */
[----:B------:R-:W-:Y:S06]  /*0ce0*/  @P0 BRA `(.L_x_86) ;  /* 0x00000000002c0947 */ /* 0x000fec0003800000 */
[----:B------:R-:W-:-:S13]  /*0cf0*/  FSETP.NEU.FTZ.AND P0, PT, |R0|, +INF , PT ;  /* 0x7f8000000000780b */ /* 0x000fda0003f1d200 */
[----:B------:R-:W-:Y:S01]  /*0d00*/  @!P0 MOV R3, R0 ;  /* 0x0000000000038202 */ /* 0x000fe20000000f00 */
[----:B------:R-:W-:Y:S06]  /*0d10*/  @!P0 BRA `(.L_x_86) ;  /* 0x0000000000208947 */ /* 0x000fec0003800000 */
[----:B------:R-:W-:-:S04]  /*0d20*/  FFMA R0, R0, 1.84467440737095516160e+19, RZ ;  /* 0x5f80000000007823 */ /* 0x000fc800000000ff */
[----:B------:R-:W0:Y:S02]  /*0d30*/  MUFU.RSQ R3, R0 ;  /* 0x0000000000037308 */ /* 0x000e240000001400 */
[----:B0-----:R-:W-:Y:S01]  /*0d40*/  FMUL.FTZ R5, R0, R3 ;  /* 0x0000000300057220 */ /* 0x001fe20000410000 */
[----:B------:R-:W-:-:S03]  /*0d50*/  FMUL.FTZ R3, R3, 0.5 ;  /* 0x3f00000003037820 */ /* 0x000fc60000410000 */
[----:B------:R-:W-:-:S04]  /*0d60*/  FADD.FTZ R4, -R5, -RZ ;  /* 0x800000ff05047221 */ /* 0x000fc80000010100 */
[----:B------:R-:W-:-:S04]  /*0d70*/  FFMA R4, R5, R4, R0 ;  /* 0x0000000405047223 */ /* 0x000fc80000000000 */
[----:B------:R-:W-:-:S04]  /*0d80*/  FFMA R3, R4, R3, R5 ;  /* 0x0000000304037223 */ /* 0x000fc80000000005 */
[----:B------:R-:W-:-:S07]  /*0d90*/  FMUL.FTZ R3, R3, 2.3283064365386962891e-10 ;  /* 0x2f80000003037820 */ /* 0x000fce0000410000 */
.L_x_86:
[----:B------:R-:W-:Y:S02]  /*0da0*/  IMAD.MOV.U32 R4, RZ, RZ, R6 ;  /* 0x000000ffff047224 */ /* 0x000fe400078e0006 */
[----:B------:R-:W-:-:S04]  /*0db0*/  IMAD.MOV.U32 R5, RZ, RZ, 0x0 ;  /* 0x00000000ff057424 */ /* 0x000fc800078e00ff */
[----:B------:R-:W-:Y:S05]  /*0dc0*/  RET.REL.NODEC R4 `(_Z22project_to_poincare_7dPKfPfiiif) ;  /* 0xfffffff0048c7950 */ /* 0x000fea0003c3ffff */
        .weak           $__internal_5_$__cuda_sm3x_div_rn_noftz_f32_slowpath
        .type           $__internal_5_$__cuda_sm3x_div_rn_noftz_f32_slowpath,@function
        .size           $__internal_5_$__cuda_sm3x_div_rn_noftz_f32_slowpath,(.L_x_104 - $__internal_5_$__cuda_sm3x_div_rn_noftz_f32_slowpath)
$__internal_5_$__cuda_sm3x_div_rn_noftz_f32_slowpath:
        /* <DEDUP_REMOVED lines=30> */
[----:B------:R-:W-:Y:S02]  /*0fb0*/  @!P0 IMAD.MOV.U32 R10, RZ, RZ, -0x40 ;  /* 0xffffffc0ff0a8424 */ /* 0x000fe400078e00ff */
[----:B------:R-:W-:Y:S01]  /*0fc0*/  @!P0 FFMA R0, R0, 1.84467440737095516160e+19, RZ ;  /* 0x5f80000000008823 */ /* 0x000fe200000000ff */
[----:B------:R-:W-:Y:S01]  /*0fd0*/  @!P1 FFMA R3, R3, 1.84467440737095516160e+19, RZ ;  /* 0x5f80000003039823 */ /* 0x000fe200000000ff */
[----:B------:R-:W-:-:S07]  /*0fe0*/  @!P1 VIADD R10, R10, 0x40 ;  /* 0x000000400a0a9836 */ /* 0x000fce0000000000 */
.L_x_88:
[----:B------:R-:W-:Y:S01]  /*0ff0*/  LEA R12, R11, 0xc0800000, 0x17 ;  /* 0xc08000000b0c7811 */ /* 0x000fe200078eb8ff */
[----:B------:R-:W-:Y:S03]  /*1000*/  BSSY.RECONVERGENT B2, `(.L_x_93) ;  /* 0x0000036000027945 */ /* 0x000fe60003800200 */
[----:B------:R-:W-:Y:S01]  /*1010*/  IADD3 R12, PT, PT, -R12, R3, RZ ;  /* 0x000000030c0c7210 */ /* 0x000fe20007ffe1ff */
[----:B------:R-:W-:-:S03]  /*1020*/  VIADD R3, R14, 0xffffff81 ;  /* 0xffffff810e037836 */ /* 0x000fc60000000000 */
[----:B------:R-:W0:Y:S01]  /*1030*/  MUFU.RCP R13, R12 ;  /* 0x0000000c000d7308 */ /* 0x000e220000001000 */
[----:B------:R-:W-:Y:S01]  /*1040*/  FADD.FTZ R15, -R12, -RZ ;  /* 0x800000ff0c0f7221 */ /* 0x000fe20000010100 */
[C---:B------:R-:W-:Y:S01]  /*1050*/  IMAD R0, R3.reuse, -0x800000, R0 ;  /* 0xff80000003007824 */ /* 0x040fe200078e0200 */
[----:B------:R-:W-:-:S05]  /*1060*/  IADD3 R11, PT, PT, R3, 0x7f, -R11 ;  /* 0x0000007f030b7810 */ /* 0x000fca0007ffe80b */
[----:B------:R-:W-:Y:S02]  /*1070*/  IMAD.IADD R11, R11, 0x1, R10 ;  /* 0x000000010b0b7824 */ /* 0x000fe400078e020a */
[----:B0-----:R-:W-:-:S04]  /*1080*/  FFMA R14, R13, R15, 1 ;  /* 0x3f8000000d0e7423 */ /* 0x001fc8000000000f */
        /* <DEDUP_REMOVED lines=20> */
[C---:B------:R-:W-:Y:S02]  /*11d0*/  VIADD R12, R15.reuse, 0x20 ;  /* 0x000000200f0c7836 */ /* 0x040fe40000000000 */
[CCC-:B------:R-:W-:Y:S01]  /*11e0*/  FFMA.RM R10, R16.reuse, R14.reuse, R13.reuse ;  /* 0x0000000e100a7223 */ /* 0x1c0fe2000000400d */
[----:B------:R-:W-:Y:S02]  /*11f0*/  ISETP.NE.AND P2, PT, R15, RZ, PT ;  /* 0x000000ff0f00720c */ /* 0x000fe40003f45270 */
[----:B------:R-:W-:Y:S01]  /*1200*/  LOP3.LUT R11, R3, 0x7fffff, RZ, 0xc0, !PT ;  /* 0x007fffff030b7812 */ /* 0x000fe200078ec0ff */
[----:B------:R-:W-:Y:S01]  /*1210*/  FFMA.RP R3, R16, R14, R13 ;  /* 0x0000000e10037223 */ /* 0x000fe2000000800d */
[----:B------:R-:W-:Y:S02]  /*1220*/  ISETP.NE.AND P1, PT, R15, RZ, PT ;  /* 0x000000ff0f00720c */ /* 0x000fe40003f25270 */
        /* <DEDUP_REMOVED lines=15> */
.L_x_95:
[----:B------:R-:W-:-:S04]  /*1320*/  LOP3.LUT R0, R0, 0x80000000, RZ, 0xc0, !PT ;  /* 0x8000000000007812 */ /* 0x000fc800078ec0ff */
[----:B------:R-:W-:Y:S01]  /*1330*/  LOP3.LUT R0, R0, 0x7f800000, RZ, 0xfc, !PT ;  /* 0x7f80000000007812 */ /* 0x000fe200078efcff */
[----:B------:R-:W-:Y:S06]  /*1340*/  BRA `(.L_x_96) ;  /* 0x0000000000047947 */ /* 0x000fec0003800000 */
.L_x_94:
[----:B------:R-:W-:-:S07]  /*1350*/  IMAD R0, R11, 0x800000, R0 ;  /* 0x008000000b007824 */ /* 0x000fce00078e0200 */
.L_x_96:
[----:B------:R-:W-:Y:S05]  /*1360*/  BSYNC.RECONVERGENT B2 ;  /* 0x0000000000027941 */ /* 0x000fea0003800200 */
.L_x_93:
[----:B------:R-:W-:Y:S05]  /*1370*/  BRA `(.L_x_97) ;  /* 0x0000000000207947 */ /* 0x000fea0003800000 */
.L_x_92:
[----:B------:R-:W-:-:S04]  /*1380*/  LOP3.LUT R0, R3, 0x80000000, R0, 0x48, !PT ;  /* 0x8000000003007812 */ /* 0x000fc800078e4800 */
[----:B------:R-:W-:Y:S01]  /*1390*/  LOP3.LUT R0, R0, 0x7f800000, RZ, 0xfc, !PT ;  /* 0x7f80000000007812 */ /* 0x000fe200078efcff */
[----:B------:R-:W-:Y:S06]  /*13a0*/  BRA `(.L_x_97) ;  /* 0x0000000000147947 */ /* 0x000fec0003800000 */
.L_x_91:
[----:B------:R-:W-:Y:S01]  /*13b0*/  LOP3.LUT R0, R3, 0x80000000, R0, 0x48, !PT ;  /* 0x8000000003007812 */ /* 0x000fe200078e4800 */
[----:B------:R-:W-:Y:S06]  /*13c0*/  BRA `(.L_x_97) ;  /* 0x00000000000c7947 */ /* 0x000fec0003800000 */
.L_x_90:
[----:B------:R-:W0:Y:S01]  /*13d0*/  MUFU.RSQ R0, -QNAN ;  /* 0xffc0000000007908 */ /* 0x000e220000001400 */
[----:B------:R-:W-:Y:S05]  /*13e0*/  BRA `(.L_x_97) ;  /* 0x0000000000047947 */ /* 0x000fea0003800000 */
.L_x_89:
[----:B------:R-:W-:-:S07]  /*13f0*/  FADD.FTZ R0, R0, R3 ;  /* 0x0000000300007221 */ /* 0x000fce0000010000 */
.L_x_97:
[----:B------:R-:W-:Y:S05]  /*1400*/  BSYNC.RECONVERGENT B1 ;  /* 0x0000000000017941 */ /* 0x000fea0003800200 */
.L_x_87:
[----:B------:R-:W-:Y:S01]  /*1410*/  MOV R10, R8 ;  /* 0x00000008000a7202 */ /* 0x000fe20000000f00 */
[----:B------:R-:W-:-:S04]  /*1420*/  IMAD.MOV.U32 R11, RZ, RZ, 0x0 ;  /* 0x00000000ff0b7424 */ /* 0x000fc800078e00ff */
[----:B0-----:R-:W-:Y:S05]  /*1430*/  RET.REL.NODEC R10 `(_Z22project_to_poincare_7dPKfPfiiif) ;  /* 0xffffffe80af07950 */ /* 0x001fea0003c3ffff */
.L_x_98:
        /* <DEDUP_REMOVED lines=12> */
.L_x_104:


//--------------------- .nv.global.init           --------------------------
	.section	.nv.global.init,"aw",@progbits
	.align	4
.nv.global.init:
	.type		__cudart_i2opi_f,@object
	.size		__cudart_i2opi_f,(.L_1 - __cudart_i2opi_f)
__cudart_i2opi_f:
        /*0000*/ 	.byte	0x41, 0x90, 0x43, 0x3c, 0x99, 0x95, 0x62, 0xdb, 0xc0, 0xdd, 0x34, 0xf5, 0xd1, 0x57, 0x27, 0xfc
        /*0010*/ 	.byte	0x29, 0x15, 0x44, 0x4e, 0x6e, 0x83, 0xf9, 0xa2
.L_1:


//--------------------- .nv.shared._Z18rmsnorm_phi_kernelPKfS0_Pfiif --------------------------
	.section	.nv.shared._Z18rmsnorm_phi_kernelPKfS0_Pfiif,"aw",@nobits
	.sectionflags	@""
	.align	16
	.zero		1024


//--------------------- .nv.shared.reserved.0     --------------------------
	.section	.nv.shared.reserved.0,"aw",@nobits
	.weak		__nv_reservedSMEM_offset_0_alias
	.size		__nv_reservedSMEM_offset_0_alias, 0, 64
	.other		__nv_reservedSMEM_offset_0_alias,@"STO_CUDA_RESERVED_SHARED STV_DEFAULT"
__nv_reservedSMEM_offset_0_alias:
	.zero		0
	.zero		64


//--------------------- .nv.shared._Z23holographic_fold_kernelPKfS0_Pfii --------------------------
	.section	.nv.shared._Z23holographic_fold_kernelPKfS0_Pfii,"aw",@nobits
	.sectionflags	@""
	.align	16
	.zero		1024


//--------------------- .nv.shared._Z21phi_attention_forwardPK6__halfS1_S1_PS_iiiif --------------------------
	.section	.nv.shared._Z21phi_attention_forwardPK6__halfS1_S1_PS_iiiif,"aw",@nobits
	.sectionflags	@""
	.align	16
	.zero		1024


//--------------------- .nv.shared._Z17mobius_add_kernelPKfS0_Pfiif --------------------------
	.section	.nv.shared._Z17mobius_add_kernelPKfS0_Pfiif,"aw",@nobits
	.sectionflags	@""
	.align	16
	.zero		1024


//--------------------- .nv.shared._Z26hyperbolic_distance_kernelPKfS0_Pfii --------------------------
	.section	.nv.shared._Z26hyperbolic_distance_kernelPKfS0_Pfii,"aw",@nobits
	.sectionflags	@""
	.align	16
	.zero		1024


//--------------------- .nv.shared._Z22project_to_poincare_7dPKfPfiiif --------------------------
	.section	.nv.shared._Z22project_to_poincare_7dPKfPfiiif,"aw",@nobits
	.sectionflags	@""
	.align	16
	.zero		1024


//--------------------- .nv.constant0._Z18rmsnorm_phi_kernelPKfS0_Pfiif --------------------------
	.section	.nv.constant0._Z18rmsnorm_phi_kernelPKfS0_Pfiif,"a",@progbits
	.sectionflags	@""
	.align	4
.nv.constant0._Z18rmsnorm_phi_kernelPKfS0_Pfiif:
	.zero		932


//--------------------- .nv.constant0._Z23holographic_fold_kernelPKfS0_Pfii --------------------------
	.section	.nv.constant0._Z23holographic_fold_kernelPKfS0_Pfii,"a",@progbits
	.sectionflags	@""
	.align	4
.nv.constant0._Z23holographic_fold_kernelPKfS0_Pfii:
	.zero		928


//--------------------- .nv.constant0._Z21phi_attention_forwardPK6__halfS1_S1_PS_iiiif --------------------------
	.section	.nv.constant0._Z21phi_attention_forwardPK6__halfS1_S1_PS_iiiif,"a",@progbits
	.sectionflags	@""
	.align	4
.nv.constant0._Z21phi_attention_forwardPK6__halfS1_S1_PS_iiiif:
	.zero		948


//--------------------- .nv.constant0._Z17mobius_add_kernelPKfS0_Pfiif --------------------------
	.section	.nv.constant0._Z17mobius_add_kernelPKfS0_Pfiif,"a",@progbits
	.sectionflags	@""
	.align	4
.nv.constant0._Z17mobius_add_kernelPKfS0_Pfiif:
	.zero		932


//--------------------- .nv.constant0._Z26hyperbolic_distance_kernelPKfS0_Pfii --------------------------
	.section	.nv.constant0._Z26hyperbolic_distance_kernelPKfS0_Pfii,"a",@progbits
	.sectionflags	@""
	.align	4
.nv.constant0._Z26hyperbolic_distance_kernelPKfS0_Pfii:
	.zero		928


//--------------------- .nv.constant0._Z22project_to_poincare_7dPKfPfiiif --------------------------
	.section	.nv.constant0._Z22project_to_poincare_7dPKfPfiiif,"a",@progbits
	.sectionflags	@""
	.align	4
.nv.constant0._Z22project_to_poincare_7dPKfPfiiif:
	.zero		928


//--------------------- SYMBOLS --------------------------

	.type		.nv.reservedSmem.offset0,@object
	.size		.nv.reservedSmem.offset0,0x4
	.type		.nv.reservedSmem.cap,@object
	.size		.nv.reservedSmem.cap,0x4
